//
// Generated by NVIDIA NVVM Compiler
//
// Compiler Build ID: CL-36424714
// Cuda compilation tools, release 13.0, V13.0.88
// Based on NVVM 20.0.0
//

.version 9.0
.target sm_100
.address_size 64

	// .globl	_Z10maxpool_fpPfS_Piiii

.visible .entry _Z10maxpool_fpPfS_Piiii(
	.param .u64 .ptr .align 1 _Z10maxpool_fpPfS_Piiii_param_0,
	.param .u64 .ptr .align 1 _Z10maxpool_fpPfS_Piiii_param_1,
	.param .u64 .ptr .align 1 _Z10maxpool_fpPfS_Piiii_param_2,
	.param .u32 _Z10maxpool_fpPfS_Piiii_param_3,
	.param .u32 _Z10maxpool_fpPfS_Piiii_param_4,
	.param .u32 _Z10maxpool_fpPfS_Piiii_param_5
)
{
	.reg .pred 	%p<12>;
	.reg .b32 	%r<43>;
	.reg .b32 	%f<12>;
	.reg .b64 	%rd<14>;

	ld.param.u64 	%rd5, [_Z10maxpool_fpPfS_Piiii_param_0];
	ld.param.u64 	%rd6, [_Z10maxpool_fpPfS_Piiii_param_1];
	ld.param.u64 	%rd7, [_Z10maxpool_fpPfS_Piiii_param_2];
	ld.param.u32 	%r4, [_Z10maxpool_fpPfS_Piiii_param_3];
	ld.param.u32 	%r5, [_Z10maxpool_fpPfS_Piiii_param_4];
	ld.param.u32 	%r6, [_Z10maxpool_fpPfS_Piiii_param_5];
	mov.u32 	%r7, %ctaid.x;
	mov.u32 	%r8, %ntid.x;
	mov.u32 	%r9, %tid.x;
	mad.lo.s32 	%r1, %r7, %r8, %r9;
	mov.u32 	%r10, %ctaid.y;
	mov.u32 	%r11, %ntid.y;
	mov.u32 	%r12, %tid.y;
	mad.lo.s32 	%r2, %r10, %r11, %r12;
	mov.u32 	%r13, %ctaid.z;
	mov.u32 	%r14, %ntid.z;
	mov.u32 	%r15, %tid.z;
	mad.lo.s32 	%r3, %r13, %r14, %r15;
	shr.u32 	%r16, %r4, 31;
	add.s32 	%r17, %r4, %r16;
	shr.s32 	%r18, %r17, 1;
	setp.ge.s32 	%p4, %r2, %r18;
	mov.pred 	%p11, 0;
	@%p4 bra 	$L__BB0_2;
	shr.u32 	%r19, %r5, 31;
	add.s32 	%r20, %r5, %r19;
	shr.s32 	%r21, %r20, 1;
	setp.lt.s32 	%p11, %r1, %r21;
$L__BB0_2:
	setp.ge.s32 	%p5, %r3, %r6;
	not.pred 	%p6, %p11;
	or.pred  	%p7, %p6, %p5;
	@%p7 bra 	$L__BB0_9;
	mul.lo.s32 	%r22, %r4, %r3;
	mul.lo.s32 	%r23, %r5, %r2;
	shl.b32 	%r24, %r23, 1;
	shl.b32 	%r25, %r1, 1;
	add.s32 	%r26, %r24, %r25;
	mad.lo.s32 	%r27, %r22, %r5, %r26;
	cvta.to.global.u64 	%rd8, %rd5;
	mul.wide.s32 	%rd9, %r27, 4;
	add.s64 	%rd1, %rd8, %rd9;
	ld.global.f32 	%f9, [%rd1];
	shr.u32 	%r28, %r22, 31;
	add.s32 	%r29, %r22, %r28;
	shr.s32 	%r30, %r29, 1;
	mul.lo.s32 	%r31, %r30, %r5;
	shr.u32 	%r32, %r31, 31;
	add.s32 	%r33, %r31, %r32;
	shr.s32 	%r34, %r33, 1;
	shr.u32 	%r35, %r23, 31;
	add.s32 	%r36, %r23, %r35;
	shr.s32 	%r37, %r36, 1;
	add.s32 	%r38, %r37, %r1;
	add.s32 	%r39, %r38, %r34;
	cvta.to.global.u64 	%rd10, %rd6;
	mul.wide.s32 	%rd11, %r39, 4;
	add.s64 	%rd2, %rd10, %rd11;
	st.global.f32 	[%rd2], %f9;
	cvta.to.global.u64 	%rd12, %rd7;
	add.s64 	%rd3, %rd12, %rd11;
	mov.b32 	%r40, 0;
	st.global.u32 	[%rd3], %r40;
	ld.global.f32 	%f11, [%rd2];
	ld.global.f32 	%f2, [%rd1+4];
	setp.geu.f32 	%p8, %f11, %f2;
	@%p8 bra 	$L__BB0_5;
	st.global.f32 	[%rd2], %f2;
	mov.b32 	%r41, 1;
	st.global.u32 	[%rd3], %r41;
	ld.global.f32 	%f11, [%rd2];
$L__BB0_5:
	mul.wide.s32 	%rd13, %r5, 4;
	add.s64 	%rd4, %rd1, %rd13;
	ld.global.f32 	%f5, [%rd4];
	setp.geu.f32 	%p9, %f11, %f5;
	@%p9 bra 	$L__BB0_7;
	st.global.f32 	[%rd2], %f5;
	st.global.u32 	[%rd3], %r5;
	ld.global.f32 	%f11, [%rd2];
$L__BB0_7:
	ld.global.f32 	%f8, [%rd4+4];
	setp.geu.f32 	%p10, %f11, %f8;
	@%p10 bra 	$L__BB0_9;
	st.global.f32 	[%rd2], %f8;
	add.s32 	%r42, %r5, 1;
	st.global.u32 	[%rd3], %r42;
$L__BB0_9:
	ret;

}
	// .globl	_Z10maxpool_bpPfS_Piiii
.visible .entry _Z10maxpool_bpPfS_Piiii(
	.param .u64 .ptr .align 1 _Z10maxpool_bpPfS_Piiii_param_0,
	.param .u64 .ptr .align 1 _Z10maxpool_bpPfS_Piiii_param_1,
	.param .u64 .ptr .align 1 _Z10maxpool_bpPfS_Piiii_param_2,
	.param .u32 _Z10maxpool_bpPfS_Piiii_param_3,
	.param .u32 _Z10maxpool_bpPfS_Piiii_param_4,
	.param .u32 _Z10maxpool_bpPfS_Piiii_param_5
)
{
	.reg .pred 	%p<6>;
	.reg .b32 	%r<24>;
	.reg .b32 	%f<2>;
	.reg .b64 	%rd<12>;

	ld.param.u64 	%rd1, [_Z10maxpool_bpPfS_Piiii_param_0];
	ld.param.u64 	%rd2, [_Z10maxpool_bpPfS_Piiii_param_1];
	ld.param.u64 	%rd3, [_Z10maxpool_bpPfS_Piiii_param_2];
	ld.param.u32 	%r4, [_Z10maxpool_bpPfS_Piiii_param_3];
	ld.param.u32 	%r5, [_Z10maxpool_bpPfS_Piiii_param_4];
	ld.param.u32 	%r6, [_Z10maxpool_bpPfS_Piiii_param_5];
	mov.u32 	%r7, %ctaid.x;
	mov.u32 	%r8, %ntid.x;
	mov.u32 	%r9, %tid.x;
	mad.lo.s32 	%r1, %r7, %r8, %r9;
	mov.u32 	%r10, %ctaid.y;
	mov.u32 	%r11, %ntid.y;
	mov.u32 	%r12, %tid.y;
	mad.lo.s32 	%r2, %r10, %r11, %r12;
	mov.u32 	%r13, %ctaid.z;
	mov.u32 	%r14, %ntid.z;
	mov.u32 	%r15, %tid.z;
	mad.lo.s32 	%r3, %r13, %r14, %r15;
	setp.ge.s32 	%p1, %r2, %r4;
	setp.ge.s32 	%p2, %r1, %r5;
	or.pred  	%p3, %p1, %p2;
	setp.ge.s32 	%p4, %r3, %r6;
	or.pred  	%p5, %p3, %p4;
	@%p5 bra 	$L__BB1_2;
	cvta.to.global.u64 	%rd4, %rd2;
	cvta.to.global.u64 	%rd5, %rd3;
	cvta.to.global.u64 	%rd6, %rd1;
	mad.lo.s32 	%r16, %r4, %r3, %r2;
	mul.lo.s32 	%r17, %r16, %r5;
	add.s32 	%r18, %r17, %r1;
	mul.wide.s32 	%rd7, %r18, 4;
	add.s64 	%rd8, %rd4, %rd7;
	ld.global.f32 	%f1, [%rd8];
	shl.b32 	%r19, %r1, 1;
	add.s64 	%rd9, %rd5, %rd7;
	ld.global.u32 	%r20, [%rd9];
	shl.b32 	%r21, %r17, 2;
	add.s32 	%r22, %r21, %r19;
	add.s32 	%r23, %r22, %r20;
	mul.wide.s32 	%rd10, %r23, 4;
	add.s64 	%rd11, %rd6, %rd10;
	st.global.f32 	[%rd11], %f1;
$L__BB1_2:
	ret;

}
	// .globl	_Z5FC_fpPfS_S_S_iii
.visible .entry _Z5FC_fpPfS_S_S_iii(
	.param .u64 .ptr .align 1 _Z5FC_fpPfS_S_S_iii_param_0,
	.param .u64 .ptr .align 1 _Z5FC_fpPfS_S_S_iii_param_1,
	.param .u64 .ptr .align 1 _Z5FC_fpPfS_S_S_iii_param_2,
	.param .u64 .ptr .align 1 _Z5FC_fpPfS_S_S_iii_param_3,
	.param .u32 _Z5FC_fpPfS_S_S_iii_param_4,
	.param .u32 _Z5FC_fpPfS_S_S_iii_param_5,
	.param .u32 _Z5FC_fpPfS_S_S_iii_param_6
)
{
	.reg .pred 	%p<15>;
	.reg .b32 	%r<38>;
	.reg .b32 	%f<115>;
	.reg .b64 	%rd<51>;

	ld.param.u64 	%rd17, [_Z5FC_fpPfS_S_S_iii_param_0];
	ld.param.u64 	%rd18, [_Z5FC_fpPfS_S_S_iii_param_1];
	ld.param.u64 	%rd19, [_Z5FC_fpPfS_S_S_iii_param_2];
	ld.param.u64 	%rd16, [_Z5FC_fpPfS_S_S_iii_param_3];
	ld.param.u32 	%r19, [_Z5FC_fpPfS_S_S_iii_param_4];
	ld.param.u32 	%r18, [_Z5FC_fpPfS_S_S_iii_param_5];
	ld.param.u32 	%r20, [_Z5FC_fpPfS_S_S_iii_param_6];
	cvta.to.global.u64 	%rd1, %rd19;
	cvta.to.global.u64 	%rd2, %rd17;
	cvta.to.global.u64 	%rd20, %rd18;
	mov.u32 	%r21, %ctaid.y;
	mov.u32 	%r22, %ntid.y;
	mov.u32 	%r23, %tid.y;
	mad.lo.s32 	%r1, %r21, %r22, %r23;
	mov.u32 	%r24, %ctaid.x;
	mov.u32 	%r25, %ntid.x;
	mov.u32 	%r26, %tid.x;
	mad.lo.s32 	%r27, %r24, %r25, %r26;
	setp.lt.s32 	%p2, %r1, %r19;
	setp.lt.s32 	%p3, %r27, %r20;
	and.pred  	%p1, %p2, %p3;
	mad.lo.s32 	%r28, %r20, %r1, %r27;
	mul.wide.s32 	%rd21, %r28, 4;
	add.s64 	%rd3, %rd20, %rd21;
	not.pred 	%p4, %p1;
	@%p4 bra 	$L__BB2_15;
	setp.lt.s32 	%p5, %r18, 1;
	mov.f32 	%f114, 0f00000000;
	@%p5 bra 	$L__BB2_14;
	mul.lo.s32 	%r2, %r18, %r1;
	and.b32  	%r3, %r18, 15;
	setp.lt.u32 	%p6, %r18, 16;
	mov.f32 	%f114, 0f00000000;
	mov.b32 	%r35, 0;
	@%p6 bra 	$L__BB2_5;
	and.b32  	%r35, %r18, 2147483632;
	neg.s32 	%r33, %r35;
	add.s64 	%rd48, %rd2, 32;
	mul.wide.u32 	%rd22, %r2, 4;
	add.s64 	%rd23, %rd22, %rd1;
	add.s64 	%rd47, %rd23, 32;
	mov.f32 	%f114, 0f00000000;
$L__BB2_4:
	.pragma "nounroll";
	ld.global.f32 	%f18, [%rd48+-32];
	ld.global.f32 	%f19, [%rd47+-32];
	fma.rn.f32 	%f20, %f18, %f19, %f114;
	ld.global.f32 	%f21, [%rd48+-28];
	ld.global.f32 	%f22, [%rd47+-28];
	fma.rn.f32 	%f23, %f21, %f22, %f20;
	ld.global.f32 	%f24, [%rd48+-24];
	ld.global.f32 	%f25, [%rd47+-24];
	fma.rn.f32 	%f26, %f24, %f25, %f23;
	ld.global.f32 	%f27, [%rd48+-20];
	ld.global.f32 	%f28, [%rd47+-20];
	fma.rn.f32 	%f29, %f27, %f28, %f26;
	ld.global.f32 	%f30, [%rd48+-16];
	ld.global.f32 	%f31, [%rd47+-16];
	fma.rn.f32 	%f32, %f30, %f31, %f29;
	ld.global.f32 	%f33, [%rd48+-12];
	ld.global.f32 	%f34, [%rd47+-12];
	fma.rn.f32 	%f35, %f33, %f34, %f32;
	ld.global.f32 	%f36, [%rd48+-8];
	ld.global.f32 	%f37, [%rd47+-8];
	fma.rn.f32 	%f38, %f36, %f37, %f35;
	ld.global.f32 	%f39, [%rd48+-4];
	ld.global.f32 	%f40, [%rd47+-4];
	fma.rn.f32 	%f41, %f39, %f40, %f38;
	ld.global.f32 	%f42, [%rd48];
	ld.global.f32 	%f43, [%rd47];
	fma.rn.f32 	%f44, %f42, %f43, %f41;
	ld.global.f32 	%f45, [%rd48+4];
	ld.global.f32 	%f46, [%rd47+4];
	fma.rn.f32 	%f47, %f45, %f46, %f44;
	ld.global.f32 	%f48, [%rd48+8];
	ld.global.f32 	%f49, [%rd47+8];
	fma.rn.f32 	%f50, %f48, %f49, %f47;
	ld.global.f32 	%f51, [%rd48+12];
	ld.global.f32 	%f52, [%rd47+12];
	fma.rn.f32 	%f53, %f51, %f52, %f50;
	ld.global.f32 	%f54, [%rd48+16];
	ld.global.f32 	%f55, [%rd47+16];
	fma.rn.f32 	%f56, %f54, %f55, %f53;
	ld.global.f32 	%f57, [%rd48+20];
	ld.global.f32 	%f58, [%rd47+20];
	fma.rn.f32 	%f59, %f57, %f58, %f56;
	ld.global.f32 	%f60, [%rd48+24];
	ld.global.f32 	%f61, [%rd47+24];
	fma.rn.f32 	%f62, %f60, %f61, %f59;
	ld.global.f32 	%f63, [%rd48+28];
	ld.global.f32 	%f64, [%rd47+28];
	fma.rn.f32 	%f114, %f63, %f64, %f62;
	add.s32 	%r33, %r33, 16;
	add.s64 	%rd48, %rd48, 64;
	add.s64 	%rd47, %rd47, 64;
	setp.ne.s32 	%p7, %r33, 0;
	@%p7 bra 	$L__BB2_4;
$L__BB2_5:
	setp.eq.s32 	%p8, %r3, 0;
	@%p8 bra 	$L__BB2_14;
	and.b32  	%r9, %r18, 7;
	setp.lt.u32 	%p9, %r3, 8;
	@%p9 bra 	$L__BB2_8;
	cvt.u64.u32 	%rd24, %r35;
	mul.wide.u32 	%rd25, %r35, 4;
	add.s64 	%rd26, %rd2, %rd25;
	ld.global.f32 	%f66, [%rd26];
	add.s32 	%r30, %r35, %r2;
	mul.wide.u32 	%rd27, %r30, 4;
	add.s64 	%rd28, %rd1, %rd27;
	ld.global.f32 	%f67, [%rd28];
	fma.rn.f32 	%f68, %f66, %f67, %f114;
	ld.global.f32 	%f69, [%rd26+4];
	cvt.u64.u32 	%rd29, %r2;
	add.s64 	%rd30, %rd24, %rd29;
	shl.b64 	%rd31, %rd30, 2;
	add.s64 	%rd32, %rd1, %rd31;
	ld.global.f32 	%f70, [%rd32+4];
	fma.rn.f32 	%f71, %f69, %f70, %f68;
	ld.global.f32 	%f72, [%rd26+8];
	ld.global.f32 	%f73, [%rd32+8];
	fma.rn.f32 	%f74, %f72, %f73, %f71;
	ld.global.f32 	%f75, [%rd26+12];
	ld.global.f32 	%f76, [%rd32+12];
	fma.rn.f32 	%f77, %f75, %f76, %f74;
	ld.global.f32 	%f78, [%rd26+16];
	ld.global.f32 	%f79, [%rd32+16];
	fma.rn.f32 	%f80, %f78, %f79, %f77;
	ld.global.f32 	%f81, [%rd26+20];
	ld.global.f32 	%f82, [%rd32+20];
	fma.rn.f32 	%f83, %f81, %f82, %f80;
	ld.global.f32 	%f84, [%rd26+24];
	ld.global.f32 	%f85, [%rd32+24];
	fma.rn.f32 	%f86, %f84, %f85, %f83;
	ld.global.f32 	%f87, [%rd26+28];
	ld.global.f32 	%f88, [%rd32+28];
	fma.rn.f32 	%f114, %f87, %f88, %f86;
	add.s32 	%r35, %r35, 8;
$L__BB2_8:
	setp.eq.s32 	%p10, %r9, 0;
	@%p10 bra 	$L__BB2_14;
	and.b32  	%r12, %r18, 3;
	setp.lt.u32 	%p11, %r9, 4;
	@%p11 bra 	$L__BB2_11;
	cvt.u64.u32 	%rd33, %r35;
	mul.wide.u32 	%rd34, %r35, 4;
	add.s64 	%rd35, %rd2, %rd34;
	ld.global.f32 	%f90, [%rd35];
	add.s32 	%r31, %r35, %r2;
	mul.wide.u32 	%rd36, %r31, 4;
	add.s64 	%rd37, %rd1, %rd36;
	ld.global.f32 	%f91, [%rd37];
	fma.rn.f32 	%f92, %f90, %f91, %f114;
	ld.global.f32 	%f93, [%rd35+4];
	cvt.u64.u32 	%rd38, %r2;
	add.s64 	%rd39, %rd33, %rd38;
	shl.b64 	%rd40, %rd39, 2;
	add.s64 	%rd41, %rd1, %rd40;
	ld.global.f32 	%f94, [%rd41+4];
	fma.rn.f32 	%f95, %f93, %f94, %f92;
	ld.global.f32 	%f96, [%rd35+8];
	ld.global.f32 	%f97, [%rd41+8];
	fma.rn.f32 	%f98, %f96, %f97, %f95;
	ld.global.f32 	%f99, [%rd35+12];
	ld.global.f32 	%f100, [%rd41+12];
	fma.rn.f32 	%f114, %f99, %f100, %f98;
	add.s32 	%r35, %r35, 4;
$L__BB2_11:
	setp.eq.s32 	%p12, %r12, 0;
	@%p12 bra 	$L__BB2_14;
	add.s32 	%r32, %r35, %r2;
	mul.wide.u32 	%rd42, %r32, 4;
	add.s64 	%rd50, %rd1, %rd42;
	mul.wide.u32 	%rd43, %r35, 4;
	add.s64 	%rd49, %rd2, %rd43;
	neg.s32 	%r37, %r12;
$L__BB2_13:
	.pragma "nounroll";
	ld.global.f32 	%f101, [%rd49];
	ld.global.f32 	%f102, [%rd50];
	fma.rn.f32 	%f114, %f101, %f102, %f114;
	add.s64 	%rd50, %rd50, 4;
	add.s64 	%rd49, %rd49, 4;
	add.s32 	%r37, %r37, 1;
	setp.ne.s32 	%p13, %r37, 0;
	@%p13 bra 	$L__BB2_13;
$L__BB2_14:
	st.global.f32 	[%rd3], %f114;
$L__BB2_15:
	bar.sync 	0;
	@%p4 bra 	$L__BB2_17;
	ld.global.f32 	%f103, [%rd3];
	cvta.to.global.u64 	%rd44, %rd16;
	mul.wide.u32 	%rd45, %r1, 4;
	add.s64 	%rd46, %rd44, %rd45;
	ld.global.f32 	%f104, [%rd46];
	add.f32 	%f105, %f103, %f104;
	st.global.f32 	[%rd3], %f105;
$L__BB2_17:
	ret;

}
	// .globl	_Z5FC_bpPfS_S_S_S_S_S_S_iii
.visible .entry _Z5FC_bpPfS_S_S_S_S_S_S_iii(
	.param .u64 .ptr .align 1 _Z5FC_bpPfS_S_S_S_S_S_S_iii_param_0,
	.param .u64 .ptr .align 1 _Z5FC_bpPfS_S_S_S_S_S_S_iii_param_1,
	.param .u64 .ptr .align 1 _Z5FC_bpPfS_S_S_S_S_S_S_iii_param_2,
	.param .u64 .ptr .align 1 _Z5FC_bpPfS_S_S_S_S_S_S_iii_param_3,
	.param .u64 .ptr .align 1 _Z5FC_bpPfS_S_S_S_S_S_S_iii_param_4,
	.param .u64 .ptr .align 1 _Z5FC_bpPfS_S_S_S_S_S_S_iii_param_5,
	.param .u64 .ptr .align 1 _Z5FC_bpPfS_S_S_S_S_S_S_iii_param_6,
	.param .u64 .ptr .align 1 _Z5FC_bpPfS_S_S_S_S_S_S_iii_param_7,
	.param .u32 _Z5FC_bpPfS_S_S_S_S_S_S_iii_param_8,
	.param .u32 _Z5FC_bpPfS_S_S_S_S_S_S_iii_param_9,
	.param .u32 _Z5FC_bpPfS_S_S_S_S_S_S_iii_param_10
)
{
	.reg .pred 	%p<30>;
	.reg .b32 	%r<73>;
	.reg .b32 	%f<137>;
	.reg .b64 	%rd<115>;

	ld.param.u64 	%rd14, [_Z5FC_bpPfS_S_S_S_S_S_S_iii_param_0];
	ld.param.u64 	%rd11, [_Z5FC_bpPfS_S_S_S_S_S_S_iii_param_2];
	ld.param.u64 	%rd15, [_Z5FC_bpPfS_S_S_S_S_S_S_iii_param_3];
	ld.param.u64 	%rd12, [_Z5FC_bpPfS_S_S_S_S_S_S_iii_param_4];
	ld.param.u64 	%rd13, [_Z5FC_bpPfS_S_S_S_S_S_S_iii_param_6];
	ld.param.u64 	%rd16, [_Z5FC_bpPfS_S_S_S_S_S_S_iii_param_7];
	ld.param.u32 	%r33, [_Z5FC_bpPfS_S_S_S_S_S_S_iii_param_8];
	ld.param.u32 	%r34, [_Z5FC_bpPfS_S_S_S_S_S_S_iii_param_9];
	ld.param.u32 	%r35, [_Z5FC_bpPfS_S_S_S_S_S_S_iii_param_10];
	cvta.to.global.u64 	%rd1, %rd16;
	cvta.to.global.u64 	%rd2, %rd14;
	cvta.to.global.u64 	%rd3, %rd15;
	mov.u32 	%r36, %ctaid.y;
	mov.u32 	%r37, %ntid.y;
	mov.u32 	%r38, %tid.y;
	mad.lo.s32 	%r1, %r36, %r37, %r38;
	mov.u32 	%r39, %ctaid.x;
	mov.u32 	%r40, %ntid.x;
	mov.u32 	%r41, %tid.x;
	mad.lo.s32 	%r2, %r39, %r40, %r41;
	setp.lt.s32 	%p2, %r1, %r33;
	setp.lt.s32 	%p3, %r2, %r34;
	and.pred  	%p1, %p2, %p3;
	not.pred 	%p4, %p1;
	@%p4 bra 	$L__BB3_2;
	cvta.to.global.u64 	%rd17, %rd11;
	mad.lo.s32 	%r42, %r34, %r1, %r2;
	mad.lo.s32 	%r43, %r33, %r2, %r1;
	mul.wide.s32 	%rd18, %r42, 4;
	add.s64 	%rd19, %rd17, %rd18;
	ld.global.f32 	%f25, [%rd19];
	mul.wide.s32 	%rd20, %r43, 4;
	add.s64 	%rd21, %rd3, %rd20;
	st.global.f32 	[%rd21], %f25;
$L__BB3_2:
	bar.sync 	0;
	setp.ge.s32 	%p5, %r1, %r34;
	setp.ge.s32 	%p6, %r2, %r35;
	or.pred  	%p7, %p5, %p6;
	@%p7 bra 	$L__BB3_16;
	setp.lt.s32 	%p8, %r33, 1;
	mov.f32 	%f128, 0f00000000;
	@%p8 bra 	$L__BB3_15;
	mul.lo.s32 	%r3, %r33, %r1;
	and.b32  	%r4, %r33, 7;
	setp.lt.u32 	%p9, %r33, 8;
	mov.f32 	%f128, 0f00000000;
	mov.b32 	%r66, 0;
	@%p9 bra 	$L__BB3_7;
	and.b32  	%r66, %r33, 2147483640;
	neg.s32 	%r64, %r66;
	shl.b32 	%r7, %r35, 3;
	mul.wide.u32 	%rd22, %r3, 4;
	add.s64 	%rd23, %rd22, %rd3;
	add.s64 	%rd113, %rd23, 16;
	mov.f32 	%f128, 0f00000000;
	mul.wide.s32 	%rd26, %r35, 4;
	mov.u32 	%r63, %r2;
$L__BB3_6:
	.pragma "nounroll";
	ld.global.f32 	%f30, [%rd113+-16];
	mul.wide.s32 	%rd24, %r63, 4;
	add.s64 	%rd25, %rd2, %rd24;
	ld.global.f32 	%f31, [%rd25];
	fma.rn.f32 	%f32, %f30, %f31, %f128;
	ld.global.f32 	%f33, [%rd113+-12];
	add.s64 	%rd27, %rd25, %rd26;
	ld.global.f32 	%f34, [%rd27];
	fma.rn.f32 	%f35, %f33, %f34, %f32;
	ld.global.f32 	%f36, [%rd113+-8];
	add.s64 	%rd28, %rd27, %rd26;
	ld.global.f32 	%f37, [%rd28];
	fma.rn.f32 	%f38, %f36, %f37, %f35;
	ld.global.f32 	%f39, [%rd113+-4];
	add.s64 	%rd29, %rd28, %rd26;
	ld.global.f32 	%f40, [%rd29];
	fma.rn.f32 	%f41, %f39, %f40, %f38;
	ld.global.f32 	%f42, [%rd113];
	add.s64 	%rd30, %rd29, %rd26;
	ld.global.f32 	%f43, [%rd30];
	fma.rn.f32 	%f44, %f42, %f43, %f41;
	ld.global.f32 	%f45, [%rd113+4];
	add.s64 	%rd31, %rd30, %rd26;
	ld.global.f32 	%f46, [%rd31];
	fma.rn.f32 	%f47, %f45, %f46, %f44;
	ld.global.f32 	%f48, [%rd113+8];
	add.s64 	%rd32, %rd31, %rd26;
	ld.global.f32 	%f49, [%rd32];
	fma.rn.f32 	%f50, %f48, %f49, %f47;
	ld.global.f32 	%f51, [%rd113+12];
	add.s64 	%rd33, %rd32, %rd26;
	ld.global.f32 	%f52, [%rd33];
	fma.rn.f32 	%f128, %f51, %f52, %f50;
	add.s32 	%r64, %r64, 8;
	add.s32 	%r63, %r63, %r7;
	add.s64 	%rd113, %rd113, 32;
	setp.ne.s32 	%p10, %r64, 0;
	@%p10 bra 	$L__BB3_6;
$L__BB3_7:
	setp.eq.s32 	%p11, %r4, 0;
	@%p11 bra 	$L__BB3_15;
	and.b32  	%r13, %r33, 3;
	setp.lt.u32 	%p12, %r4, 4;
	@%p12 bra 	$L__BB3_10;
	add.s32 	%r45, %r66, %r3;
	mul.wide.u32 	%rd34, %r45, 4;
	add.s64 	%rd35, %rd3, %rd34;
	ld.global.f32 	%f54, [%rd35];
	mad.lo.s32 	%r46, %r66, %r35, %r2;
	mul.wide.s32 	%rd36, %r46, 4;
	add.s64 	%rd37, %rd2, %rd36;
	ld.global.f32 	%f55, [%rd37];
	fma.rn.f32 	%f56, %f54, %f55, %f128;
	cvt.u64.u32 	%rd38, %r3;
	cvt.u64.u32 	%rd39, %r66;
	add.s64 	%rd40, %rd39, %rd38;
	shl.b64 	%rd41, %rd40, 2;
	add.s64 	%rd42, %rd3, %rd41;
	ld.global.f32 	%f57, [%rd42+4];
	mul.wide.s32 	%rd43, %r35, 4;
	add.s64 	%rd44, %rd37, %rd43;
	ld.global.f32 	%f58, [%rd44];
	fma.rn.f32 	%f59, %f57, %f58, %f56;
	ld.global.f32 	%f60, [%rd42+8];
	add.s64 	%rd45, %rd44, %rd43;
	ld.global.f32 	%f61, [%rd45];
	fma.rn.f32 	%f62, %f60, %f61, %f59;
	ld.global.f32 	%f63, [%rd42+12];
	add.s64 	%rd46, %rd45, %rd43;
	ld.global.f32 	%f64, [%rd46];
	fma.rn.f32 	%f128, %f63, %f64, %f62;
	add.s32 	%r66, %r66, 4;
$L__BB3_10:
	setp.eq.s32 	%p13, %r13, 0;
	@%p13 bra 	$L__BB3_15;
	setp.eq.s32 	%p14, %r13, 1;
	@%p14 bra 	$L__BB3_13;
	add.s32 	%r47, %r66, %r3;
	mul.wide.u32 	%rd47, %r47, 4;
	add.s64 	%rd48, %rd3, %rd47;
	ld.global.f32 	%f66, [%rd48];
	mad.lo.s32 	%r48, %r66, %r35, %r2;
	mul.wide.s32 	%rd49, %r48, 4;
	add.s64 	%rd50, %rd2, %rd49;
	ld.global.f32 	%f67, [%rd50];
	fma.rn.f32 	%f68, %f66, %f67, %f128;
	cvt.u64.u32 	%rd51, %r3;
	cvt.u64.u32 	%rd52, %r66;
	add.s64 	%rd53, %rd52, %rd51;
	shl.b64 	%rd54, %rd53, 2;
	add.s64 	%rd55, %rd3, %rd54;
	ld.global.f32 	%f69, [%rd55+4];
	mul.wide.s32 	%rd56, %r35, 4;
	add.s64 	%rd57, %rd50, %rd56;
	ld.global.f32 	%f70, [%rd57];
	fma.rn.f32 	%f128, %f69, %f70, %f68;
	add.s32 	%r66, %r66, 2;
$L__BB3_13:
	and.b32  	%r49, %r33, 1;
	setp.eq.b32 	%p15, %r49, 1;
	not.pred 	%p16, %p15;
	@%p16 bra 	$L__BB3_15;
	add.s32 	%r50, %r66, %r3;
	mul.wide.u32 	%rd58, %r50, 4;
	add.s64 	%rd59, %rd3, %rd58;
	ld.global.f32 	%f71, [%rd59];
	mad.lo.s32 	%r51, %r66, %r35, %r2;
	mul.wide.s32 	%rd60, %r51, 4;
	add.s64 	%rd61, %rd2, %rd60;
	ld.global.f32 	%f72, [%rd61];
	fma.rn.f32 	%f128, %f71, %f72, %f128;
$L__BB3_15:
	ld.param.u64 	%rd112, [_Z5FC_bpPfS_S_S_S_S_S_S_iii_param_1];
	mad.lo.s32 	%r52, %r35, %r1, %r2;
	cvta.to.global.u64 	%rd62, %rd112;
	mul.wide.s32 	%rd63, %r52, 4;
	add.s64 	%rd64, %rd62, %rd63;
	st.global.f32 	[%rd64], %f128;
$L__BB3_16:
	bar.sync 	0;
	@%p4 bra 	$L__BB3_30;
	setp.lt.s32 	%p18, %r35, 1;
	mov.f32 	%f136, 0f00000000;
	@%p18 bra 	$L__BB3_29;
	mul.lo.s32 	%r18, %r35, %r1;
	and.b32  	%r19, %r35, 7;
	setp.lt.u32 	%p19, %r35, 8;
	mov.f32 	%f136, 0f00000000;
	mov.b32 	%r71, 0;
	@%p19 bra 	$L__BB3_21;
	and.b32  	%r71, %r35, 2147483640;
	neg.s32 	%r69, %r71;
	shl.b32 	%r22, %r34, 3;
	mul.wide.u32 	%rd65, %r18, 4;
	add.s64 	%rd66, %rd65, %rd2;
	add.s64 	%rd114, %rd66, 16;
	mov.f32 	%f136, 0f00000000;
	mul.wide.s32 	%rd69, %r34, 4;
	mov.u32 	%r68, %r2;
$L__BB3_20:
	.pragma "nounroll";
	ld.global.f32 	%f77, [%rd114+-16];
	mul.wide.s32 	%rd67, %r68, 4;
	add.s64 	%rd68, %rd1, %rd67;
	ld.global.f32 	%f78, [%rd68];
	fma.rn.f32 	%f79, %f77, %f78, %f136;
	ld.global.f32 	%f80, [%rd114+-12];
	add.s64 	%rd70, %rd68, %rd69;
	ld.global.f32 	%f81, [%rd70];
	fma.rn.f32 	%f82, %f80, %f81, %f79;
	ld.global.f32 	%f83, [%rd114+-8];
	add.s64 	%rd71, %rd70, %rd69;
	ld.global.f32 	%f84, [%rd71];
	fma.rn.f32 	%f85, %f83, %f84, %f82;
	ld.global.f32 	%f86, [%rd114+-4];
	add.s64 	%rd72, %rd71, %rd69;
	ld.global.f32 	%f87, [%rd72];
	fma.rn.f32 	%f88, %f86, %f87, %f85;
	ld.global.f32 	%f89, [%rd114];
	add.s64 	%rd73, %rd72, %rd69;
	ld.global.f32 	%f90, [%rd73];
	fma.rn.f32 	%f91, %f89, %f90, %f88;
	ld.global.f32 	%f92, [%rd114+4];
	add.s64 	%rd74, %rd73, %rd69;
	ld.global.f32 	%f93, [%rd74];
	fma.rn.f32 	%f94, %f92, %f93, %f91;
	ld.global.f32 	%f95, [%rd114+8];
	add.s64 	%rd75, %rd74, %rd69;
	ld.global.f32 	%f96, [%rd75];
	fma.rn.f32 	%f97, %f95, %f96, %f94;
	ld.global.f32 	%f98, [%rd114+12];
	add.s64 	%rd76, %rd75, %rd69;
	ld.global.f32 	%f99, [%rd76];
	fma.rn.f32 	%f136, %f98, %f99, %f97;
	add.s32 	%r69, %r69, 8;
	add.s32 	%r68, %r68, %r22;
	add.s64 	%rd114, %rd114, 32;
	setp.ne.s32 	%p20, %r69, 0;
	@%p20 bra 	$L__BB3_20;
$L__BB3_21:
	setp.eq.s32 	%p21, %r19, 0;
	@%p21 bra 	$L__BB3_29;
	and.b32  	%r28, %r35, 3;
	setp.lt.u32 	%p22, %r19, 4;
	@%p22 bra 	$L__BB3_24;
	add.s32 	%r54, %r71, %r18;
	mul.wide.u32 	%rd77, %r54, 4;
	add.s64 	%rd78, %rd2, %rd77;
	ld.global.f32 	%f101, [%rd78];
	mad.lo.s32 	%r55, %r71, %r34, %r2;
	mul.wide.s32 	%rd79, %r55, 4;
	add.s64 	%rd80, %rd1, %rd79;
	ld.global.f32 	%f102, [%rd80];
	fma.rn.f32 	%f103, %f101, %f102, %f136;
	cvt.u64.u32 	%rd81, %r18;
	cvt.u64.u32 	%rd82, %r71;
	add.s64 	%rd83, %rd82, %rd81;
	shl.b64 	%rd84, %rd83, 2;
	add.s64 	%rd85, %rd2, %rd84;
	ld.global.f32 	%f104, [%rd85+4];
	mul.wide.s32 	%rd86, %r34, 4;
	add.s64 	%rd87, %rd80, %rd86;
	ld.global.f32 	%f105, [%rd87];
	fma.rn.f32 	%f106, %f104, %f105, %f103;
	ld.global.f32 	%f107, [%rd85+8];
	add.s64 	%rd88, %rd87, %rd86;
	ld.global.f32 	%f108, [%rd88];
	fma.rn.f32 	%f109, %f107, %f108, %f106;
	ld.global.f32 	%f110, [%rd85+12];
	add.s64 	%rd89, %rd88, %rd86;
	ld.global.f32 	%f111, [%rd89];
	fma.rn.f32 	%f136, %f110, %f111, %f109;
	add.s32 	%r71, %r71, 4;
$L__BB3_24:
	setp.eq.s32 	%p23, %r28, 0;
	@%p23 bra 	$L__BB3_29;
	setp.eq.s32 	%p24, %r28, 1;
	@%p24 bra 	$L__BB3_27;
	add.s32 	%r56, %r71, %r18;
	mul.wide.u32 	%rd90, %r56, 4;
	add.s64 	%rd91, %rd2, %rd90;
	ld.global.f32 	%f113, [%rd91];
	mad.lo.s32 	%r57, %r71, %r34, %r2;
	mul.wide.s32 	%rd92, %r57, 4;
	add.s64 	%rd93, %rd1, %rd92;
	ld.global.f32 	%f114, [%rd93];
	fma.rn.f32 	%f115, %f113, %f114, %f136;
	cvt.u64.u32 	%rd94, %r18;
	cvt.u64.u32 	%rd95, %r71;
	add.s64 	%rd96, %rd95, %rd94;
	shl.b64 	%rd97, %rd96, 2;
	add.s64 	%rd98, %rd2, %rd97;
	ld.global.f32 	%f116, [%rd98+4];
	mul.wide.s32 	%rd99, %r34, 4;
	add.s64 	%rd100, %rd93, %rd99;
	ld.global.f32 	%f117, [%rd100];
	fma.rn.f32 	%f136, %f116, %f117, %f115;
	add.s32 	%r71, %r71, 2;
$L__BB3_27:
	and.b32  	%r58, %r35, 1;
	setp.eq.b32 	%p25, %r58, 1;
	not.pred 	%p26, %p25;
	@%p26 bra 	$L__BB3_29;
	add.s32 	%r59, %r71, %r18;
	mul.wide.u32 	%rd101, %r59, 4;
	add.s64 	%rd102, %rd2, %rd101;
	ld.global.f32 	%f118, [%rd102];
	mad.lo.s32 	%r60, %r71, %r34, %r2;
	mul.wide.s32 	%rd103, %r60, 4;
	add.s64 	%rd104, %rd1, %rd103;
	ld.global.f32 	%f119, [%rd104];
	fma.rn.f32 	%f136, %f118, %f119, %f136;
$L__BB3_29:
	mad.lo.s32 	%r61, %r34, %r1, %r2;
	cvta.to.global.u64 	%rd105, %rd12;
	mul.wide.s32 	%rd106, %r61, 4;
	add.s64 	%rd107, %rd105, %rd106;
	st.global.f32 	[%rd107], %f136;
$L__BB3_30:
	setp.ge.s32 	%p27, %r2, %r35;
	setp.ge.s32 	%p28, %r1, %r33;
	bar.sync 	0;
	or.pred  	%p29, %p28, %p27;
	@%p29 bra 	$L__BB3_32;
	mad.lo.s32 	%r62, %r35, %r1, %r2;
	mul.wide.s32 	%rd108, %r62, 4;
	add.s64 	%rd109, %rd2, %rd108;
	ld.global.f32 	%f120, [%rd109];
	cvta.to.global.u64 	%rd110, %rd13;
	add.s64 	%rd111, %rd110, %rd108;
	st.global.f32 	[%rd111], %f120;
$L__BB3_32:
	bar.sync 	0;
	ret;

}
	// .globl	_Z9FC_step_wPfS_S_ffiii
.visible .entry _Z9FC_step_wPfS_S_ffiii(
	.param .u64 .ptr .align 1 _Z9FC_step_wPfS_S_ffiii_param_0,
	.param .u64 .ptr .align 1 _Z9FC_step_wPfS_S_ffiii_param_1,
	.param .u64 .ptr .align 1 _Z9FC_step_wPfS_S_ffiii_param_2,
	.param .f32 _Z9FC_step_wPfS_S_ffiii_param_3,
	.param .f32 _Z9FC_step_wPfS_S_ffiii_param_4,
	.param .u32 _Z9FC_step_wPfS_S_ffiii_param_5,
	.param .u32 _Z9FC_step_wPfS_S_ffiii_param_6,
	.param .u32 _Z9FC_step_wPfS_S_ffiii_param_7
)
{
	.reg .b32 	%r<11>;
	.reg .b32 	%f<13>;
	.reg .b64 	%rd<11>;

	ld.param.u64 	%rd1, [_Z9FC_step_wPfS_S_ffiii_param_0];
	ld.param.u64 	%rd2, [_Z9FC_step_wPfS_S_ffiii_param_1];
	ld.param.u64 	%rd3, [_Z9FC_step_wPfS_S_ffiii_param_2];
	ld.param.f32 	%f1, [_Z9FC_step_wPfS_S_ffiii_param_3];
	ld.param.f32 	%f2, [_Z9FC_step_wPfS_S_ffiii_param_4];
	ld.param.u32 	%r1, [_Z9FC_step_wPfS_S_ffiii_param_6];
	cvta.to.global.u64 	%rd4, %rd1;
	cvta.to.global.u64 	%rd5, %rd3;
	cvta.to.global.u64 	%rd6, %rd2;
	mov.u32 	%r2, %ctaid.y;
	mov.u32 	%r3, %ntid.y;
	mov.u32 	%r4, %tid.y;
	mad.lo.s32 	%r5, %r2, %r3, %r4;
	mov.u32 	%r6, %ctaid.x;
	mov.u32 	%r7, %ntid.x;
	mov.u32 	%r8, %tid.x;
	mad.lo.s32 	%r9, %r6, %r7, %r8;
	mad.lo.s32 	%r10, %r1, %r5, %r9;
	mul.wide.s32 	%rd7, %r10, 4;
	add.s64 	%rd8, %rd6, %rd7;
	ld.global.f32 	%f3, [%rd8];
	mov.f32 	%f4, 0f3F800000;
	sub.f32 	%f5, %f4, %f2;
	add.s64 	%rd9, %rd5, %rd7;
	ld.global.f32 	%f6, [%rd9];
	mul.f32 	%f7, %f5, %f6;
	fma.rn.f32 	%f8, %f2, %f3, %f7;
	st.global.f32 	[%rd8], %f8;
	st.global.f32 	[%rd9], %f8;
	ld.global.f32 	%f9, [%rd8];
	mul.f32 	%f10, %f1, %f9;
	add.s64 	%rd10, %rd4, %rd7;
	ld.global.f32 	%f11, [%rd10];
	sub.f32 	%f12, %f11, %f10;
	st.global.f32 	[%rd10], %f12;
	ret;

}
	// .globl	_Z9FC_step_bPfS_S_ffiii
.visible .entry _Z9FC_step_bPfS_S_ffiii(
	.param .u64 .ptr .align 1 _Z9FC_step_bPfS_S_ffiii_param_0,
	.param .u64 .ptr .align 1 _Z9FC_step_bPfS_S_ffiii_param_1,
	.param .u64 .ptr .align 1 _Z9FC_step_bPfS_S_ffiii_param_2,
	.param .f32 _Z9FC_step_bPfS_S_ffiii_param_3,
	.param .f32 _Z9FC_step_bPfS_S_ffiii_param_4,
	.param .u32 _Z9FC_step_bPfS_S_ffiii_param_5,
	.param .u32 _Z9FC_step_bPfS_S_ffiii_param_6,
	.param .u32 _Z9FC_step_bPfS_S_ffiii_param_7
)
{
	.reg .b32 	%r<11>;
	.reg .b32 	%f<13>;
	.reg .b64 	%rd<11>;

	ld.param.u64 	%rd1, [_Z9FC_step_bPfS_S_ffiii_param_0];
	ld.param.u64 	%rd2, [_Z9FC_step_bPfS_S_ffiii_param_1];
	ld.param.u64 	%rd3, [_Z9FC_step_bPfS_S_ffiii_param_2];
	ld.param.f32 	%f1, [_Z9FC_step_bPfS_S_ffiii_param_3];
	ld.param.f32 	%f2, [_Z9FC_step_bPfS_S_ffiii_param_4];
	ld.param.u32 	%r1, [_Z9FC_step_bPfS_S_ffiii_param_6];
	cvta.to.global.u64 	%rd4, %rd1;
	cvta.to.global.u64 	%rd5, %rd3;
	cvta.to.global.u64 	%rd6, %rd2;
	mov.u32 	%r2, %ctaid.y;
	mov.u32 	%r3, %ntid.y;
	mov.u32 	%r4, %tid.y;
	mad.lo.s32 	%r5, %r2, %r3, %r4;
	mov.u32 	%r6, %ctaid.x;
	mov.u32 	%r7, %ntid.x;
	mov.u32 	%r8, %tid.x;
	mad.lo.s32 	%r9, %r6, %r7, %r8;
	mad.lo.s32 	%r10, %r1, %r5, %r9;
	mul.wide.s32 	%rd7, %r10, 4;
	add.s64 	%rd8, %rd6, %rd7;
	ld.global.f32 	%f3, [%rd8];
	mov.f32 	%f4, 0f3F800000;
	sub.f32 	%f5, %f4, %f2;
	add.s64 	%rd9, %rd5, %rd7;
	ld.global.f32 	%f6, [%rd9];
	mul.f32 	%f7, %f5, %f6;
	fma.rn.f32 	%f8, %f2, %f3, %f7;
	st.global.f32 	[%rd8], %f8;
	st.global.f32 	[%rd9], %f8;
	ld.global.f32 	%f9, [%rd8];
	mul.f32 	%f10, %f1, %f9;
	add.s64 	%rd10, %rd4, %rd7;
	ld.global.f32 	%f11, [%rd10];
	sub.f32 	%f12, %f11, %f10;
	st.global.f32 	[%rd10], %f12;
	ret;

}


// ===== COMPILED SASS (sm_100) =====

	.target	sm_100

	.elftype	@"ET_EXEC"


//--------------------- .note.nv.tkinfo           --------------------------
	.section	.note.nv.tkinfo,"",@"SHT_NOTE"
	.sectionflags	@"SHF_NOTE_NV_TKINFO"
	.tkinfo
        /*0018*/ 	.word	0x00000002
        /*0030*/ 	.string	""
        /*0030*/ 	.string	"ptxas"
        /*0030*/ 	.string	"Cuda compilation tools, release 13.0, V13.0.88"
        /*0030*/ 	.string	"Build cuda_13.0.r13.0/compiler.36424714_0"
        /*0030*/ 	.string	"-arch sm_100 -m 64 "



//--------------------- .note.nv.cuinfo           --------------------------
	.section	.note.nv.cuinfo,"",@"SHT_NOTE"
	.sectionflags	@"SHF_NOTE_NV_CUINFO"
        /*0018*/ 	.short	0x0002
        /*001a*/ 	.short	0x0064
        /*001c*/ 	.short	0x0082
	.zero		2


//--------------------- .nv.info                  --------------------------
	.section	.nv.info,"",@"SHT_CUDA_INFO"
	.align	4


	//----- nvinfo : EIATTR_REGCOUNT
	.align		4
        /*0000*/ 	.byte	0x04, 0x2f
        /*0002*/ 	.short	(.L_1 - .L_0)
	.align		4
.L_0:
        /*0004*/ 	.word	index@(_Z10maxpool_fpPfS_Piiii)
        /*0008*/ 	.word	0x00000016


	//----- nvinfo : EIATTR_FRAME_SIZE
	.align		4
.L_1:
        /*000c*/ 	.byte	0x04, 0x11
        /*000e*/ 	.short	(.L_3 - .L_2)
	.align		4
.L_2:
        /*0010*/ 	.word	index@(_Z10maxpool_fpPfS_Piiii)
        /*0014*/ 	.word	0x00000000


	//----- nvinfo : EIATTR_REGCOUNT
	.align		4
.L_3:
        /*0018*/ 	.byte	0x04, 0x2f
        /*001a*/ 	.short	(.L_5 - .L_4)
	.align		4
.L_4:
        /*001c*/ 	.word	index@(_Z10maxpool_bpPfS_Piiii)
        /*0020*/ 	.word	0x0000000c


	//----- nvinfo : EIATTR_FRAME_SIZE
	.align		4
.L_5:
        /*0024*/ 	.byte	0x04, 0x11
        /*0026*/ 	.short	(.L_7 - .L_6)
	.align		4
.L_6:
        /*0028*/ 	.word	index@(_Z10maxpool_bpPfS_Piiii)
        /*002c*/ 	.word	0x00000000


	//----- nvinfo : EIATTR_REGCOUNT
	.align		4
.L_7:
        /*0030*/ 	.byte	0x04, 0x2f
        /*0032*/ 	.short	(.L_9 - .L_8)
	.align		4
.L_8:
        /*0034*/ 	.word	index@(_Z5FC_fpPfS_S_S_iii)
        /*0038*/ 	.word	0x0000001e


	//----- nvinfo : EIATTR_FRAME_SIZE
	.align		4
.L_9:
        /*003c*/ 	.byte	0x04, 0x11
        /*003e*/ 	.short	(.L_11 - .L_10)
	.align		4
.L_10:
        /*0040*/ 	.word	index@(_Z5FC_fpPfS_S_S_iii)
        /*0044*/ 	.word	0x00000000


	//----- nvinfo : EIATTR_REGCOUNT
	.align		4
.L_11:
        /*0048*/ 	.byte	0x04, 0x2f
        /*004a*/ 	.short	(.L_13 - .L_12)
	.align		4
.L_12:
        /*004c*/ 	.word	index@(_Z5FC_bpPfS_S_S_S_S_S_S_iii)
        /*0050*/ 	.word	0x00000020


	//----- nvinfo : EIATTR_FRAME_SIZE
	.align		4
.L_13:
        /*0054*/ 	.byte	0x04, 0x11
        /*0056*/ 	.short	(.L_15 - .L_14)
	.align		4
.L_14:
        /*0058*/ 	.word	index@(_Z5FC_bpPfS_S_S_S_S_S_S_iii)
        /*005c*/ 	.word	0x00000000


	//----- nvinfo : EIATTR_REGCOUNT
	.align		4
.L_15:
        /*0060*/ 	.byte	0x04, 0x2f
        /*0062*/ 	.short	(.L_17 - .L_16)
	.align		4
.L_16:
        /*0064*/ 	.word	index@(_Z9FC_step_wPfS_S_ffiii)
        /*0068*/ 	.word	0x00000010


	//----- nvinfo : EIATTR_FRAME_SIZE
	.align		4
.L_17:
        /*006c*/ 	.byte	0x04, 0x11
        /*006e*/ 	.short	(.L_19 - .L_18)
	.align		4
.L_18:
        /*0070*/ 	.word	index@(_Z9FC_step_wPfS_S_ffiii)
        /*0074*/ 	.word	0x00000000


	//----- nvinfo : EIATTR_REGCOUNT
	.align		4
.L_19:
        /*0078*/ 	.byte	0x04, 0x2f
        /*007a*/ 	.short	(.L_21 - .L_20)
	.align		4
.L_20:
        /*007c*/ 	.word	index@(_Z9FC_step_bPfS_S_ffiii)
        /*0080*/ 	.word	0x00000010


	//----- nvinfo : EIATTR_FRAME_SIZE
	.align		4
.L_21:
        /*0084*/ 	.byte	0x04, 0x11
        /*0086*/ 	.short	(.L_23 - .L_22)
	.align		4
.L_22:
        /*0088*/ 	.word	index@(_Z9FC_step_bPfS_S_ffiii)
        /*008c*/ 	.word	0x00000000


	//----- nvinfo : EIATTR_MIN_STACK_SIZE
	.align		4
.L_23:
        /*0090*/ 	.byte	0x04, 0x12
        /*0092*/ 	.short	(.L_25 - .L_24)
	.align		4
.L_24:
        /*0094*/ 	.word	index@(_Z9FC_step_bPfS_S_ffiii)
        /*0098*/ 	.word	0x00000000


	//----- nvinfo : EIATTR_MIN_STACK_SIZE
	.align		4
.L_25:
        /*009c*/ 	.byte	0x04, 0x12
        /*009e*/ 	.short	(.L_27 - .L_26)
	.align		4
.L_26:
        /*00a0*/ 	.word	index@(_Z9FC_step_wPfS_S_ffiii)
        /*00a4*/ 	.word	0x00000000


	//----- nvinfo : EIATTR_MIN_STACK_SIZE
	.align		4
.L_27:
        /*00a8*/ 	.byte	0x04, 0x12
        /*00aa*/ 	.short	(.L_29 - .L_28)
	.align		4
.L_28:
        /*00ac*/ 	.word	index@(_Z5FC_bpPfS_S_S_S_S_S_S_iii)
        /*00b0*/ 	.word	0x00000000


	//----- nvinfo : EIATTR_MIN_STACK_SIZE
	.align		4
.L_29:
        /*00b4*/ 	.byte	0x04, 0x12
        /*00b6*/ 	.short	(.L_31 - .L_30)
	.align		4
.L_30:
        /*00b8*/ 	.word	index@(_Z5FC_fpPfS_S_S_iii)
        /*00bc*/ 	.word	0x00000000


	//----- nvinfo : EIATTR_MIN_STACK_SIZE
	.align		4
.L_31:
        /*00c0*/ 	.byte	0x04, 0x12
        /*00c2*/ 	.short	(.L_33 - .L_32)
	.align		4
.L_32:
        /*00c4*/ 	.word	index@(_Z10maxpool_bpPfS_Piiii)
        /*00c8*/ 	.word	0x00000000


	//----- nvinfo : EIATTR_MIN_STACK_SIZE
	.align		4
.L_33:
        /*00cc*/ 	.byte	0x04, 0x12
        /*00ce*/ 	.short	(.L_35 - .L_34)
	.align		4
.L_34:
        /*00d0*/ 	.word	index@(_Z10maxpool_fpPfS_Piiii)
        /*00d4*/ 	.word	0x00000000
.L_35:


//--------------------- .nv.compat                --------------------------
	.section	.nv.compat,"",@"SHT_CUDA_COMPAT_INFO"
	.align	4
        /*0000*/ 	.byte	0x02, 0x09, 0x00, 0x00, 0x02, 0x02, 0x01, 0x00, 0x02, 0x05, 0x05, 0x00, 0x03, 0x07, 0x01, 0x01
        /*0010*/ 	.byte	0x02, 0x03, 0x00, 0x00, 0x02, 0x06, 0x01, 0x00, 0x04, 0x0b, 0x08, 0x00, 0x09, 0x00, 0x00, 0x00
        /*0020*/ 	.byte	0x00, 0x00, 0x00, 0x00


//--------------------- .nv.info._Z9FC_step_bPfS_S_ffiii --------------------------
	.section	.nv.info._Z9FC_step_bPfS_S_ffiii,"",@"SHT_CUDA_INFO"
	.sectionflags	@""
	.align	4


	//----- nvinfo : EIATTR_CUDA_API_VERSION
	.align		4
        /*0000*/ 	.byte	0x04, 0x37
        /*0002*/ 	.short	(.L_37 - .L_36)
.L_36:
        /*0004*/ 	.word	0x00000082


	//----- nvinfo : EIATTR_KPARAM_INFO
	.align		4
.L_37:
        /*0008*/ 	.byte	0x04, 0x17
        /*000a*/ 	.short	(.L_39 - .L_38)
.L_38:
        /*000c*/ 	.word	0x00000000
        /*0010*/ 	.short	0x0007
        /*0012*/ 	.short	0x0028
        /*0014*/ 	.byte	0x00, 0xf0, 0x11, 0x00


	//----- nvinfo : EIATTR_KPARAM_INFO
	.align		4
.L_39:
        /*0018*/ 	.byte	0x04, 0x17
        /*001a*/ 	.short	(.L_41 - .L_40)
.L_40:
        /*001c*/ 	.word	0x00000000
        /*0020*/ 	.short	0x0006
        /*0022*/ 	.short	0x0024
        /*0024*/ 	.byte	0x00, 0xf0, 0x11, 0x00


	//----- nvinfo : EIATTR_KPARAM_INFO
	.align		4
.L_41:
        /*0028*/ 	.byte	0x04, 0x17
        /*002a*/ 	.short	(.L_43 - .L_42)
.L_42:
        /*002c*/ 	.word	0x00000000
        /*0030*/ 	.short	0x0005
        /*0032*/ 	.short	0x0020
        /*0034*/ 	.byte	0x00, 0xf0, 0x11, 0x00


	//----- nvinfo : EIATTR_KPARAM_INFO
	.align		4
.L_43:
        /*0038*/ 	.byte	0x04, 0x17
        /*003a*/ 	.short	(.L_45 - .L_44)
.L_44:
        /*003c*/ 	.word	0x00000000
        /*0040*/ 	.short	0x0004
        /*0042*/ 	.short	0x001c
        /*0044*/ 	.byte	0x00, 0xf0, 0x11, 0x00


	//----- nvinfo : EIATTR_KPARAM_INFO
	.align		4
.L_45:
        /*0048*/ 	.byte	0x04, 0x17
        /*004a*/ 	.short	(.L_47 - .L_46)
.L_46:
        /*004c*/ 	.word	0x00000000
        /*0050*/ 	.short	0x0003
        /*0052*/ 	.short	0x0018
        /*0054*/ 	.byte	0x00, 0xf0, 0x11, 0x00


	//----- nvinfo : EIATTR_KPARAM_INFO
	.align		4
.L_47:
        /*0058*/ 	.byte	0x04, 0x17
        /*005a*/ 	.short	(.L_49 - .L_48)
.L_48:
        /*005c*/ 	.word	0x00000000
        /*0060*/ 	.short	0x0002
        /*0062*/ 	.short	0x0010
        /*0064*/ 	.byte	0x00, 0xf5, 0x21, 0x00


	//----- nvinfo : EIATTR_KPARAM_INFO
	.align		4
.L_49:
        /*0068*/ 	.byte	0x04, 0x17
        /*006a*/ 	.short	(.L_51 - .L_50)
.L_50:
        /*006c*/ 	.word	0x00000000
        /*0070*/ 	.short	0x0001
        /*0072*/ 	.short	0x0008
        /*0074*/ 	.byte	0x00, 0xf5, 0x21, 0x00


	//----- nvinfo : EIATTR_KPARAM_INFO
	.align		4
.L_51:
        /*0078*/ 	.byte	0x04, 0x17
        /*007a*/ 	.short	(.L_53 - .L_52)
.L_52:
        /*007c*/ 	.word	0x00000000
        /*0080*/ 	.short	0x0000
        /*0082*/ 	.short	0x0000
        /*0084*/ 	.byte	0x00, 0xf5, 0x21, 0x00


	//----- nvinfo : EIATTR_SPARSE_MMA_MASK
	.align		4
.L_53:
        /*0088*/ 	.byte	0x03, 0x50
        /*008a*/ 	.short	0x0000


	//----- nvinfo : EIATTR_MAXREG_COUNT
	.align		4
        /*008c*/ 	.byte	0x03, 0x1b
        /*008e*/ 	.short	0x00ff


	//----- nvinfo : EIATTR_MERCURY_ISA_VERSION
	.align		4
        /*0090*/ 	.byte	0x03, 0x5f
        /*0092*/ 	.short	0x0101


	//----- nvinfo : EIATTR_VRC_CTA_INIT_COUNT
	.align		4
        /*0094*/ 	.byte	0x02, 0x4a
	.zero		1
	.zero		1


	//----- nvinfo : EIATTR_EXIT_INSTR_OFFSETS
	.align		4
        /*0098*/ 	.byte	0x04, 0x1c
        /*009a*/ 	.short	(.L_55 - .L_54)


	//   ....[0]....
.L_54:
        /*009c*/ 	.word	0x000001e0


	//----- nvinfo : EIATTR_CBANK_PARAM_SIZE
	.align		4
.L_55:
        /*00a0*/ 	.byte	0x03, 0x19
        /*00a2*/ 	.short	0x002c


	//----- nvinfo : EIATTR_PARAM_CBANK
	.align		4
        /*00a4*/ 	.byte	0x04, 0x0a
        /*00a6*/ 	.short	(.L_57 - .L_56)
	.align		4
.L_56:
        /*00a8*/ 	.word	index@(.nv.constant0._Z9FC_step_bPfS_S_ffiii)
        /*00ac*/ 	.short	0x0380
        /*00ae*/ 	.short	0x002c


	//----- nvinfo : EIATTR_SW_WAR
	.align		4
.L_57:
        /*00b0*/ 	.byte	0x04, 0x36
        /*00b2*/ 	.short	(.L_59 - .L_58)
.L_58:
        /*00b4*/ 	.word	0x00000008
.L_59:


//--------------------- .nv.info._Z9FC_step_wPfS_S_ffiii --------------------------
	.section	.nv.info._Z9FC_step_wPfS_S_ffiii,"",@"SHT_CUDA_INFO"
	.sectionflags	@""
	.align	4


	//----- nvinfo : EIATTR_CUDA_API_VERSION
	.align		4
        /*0000*/ 	.byte	0x04, 0x37
        /*0002*/ 	.short	(.L_61 - .L_60)
.L_60:
        /*0004*/ 	.word	0x00000082


	//----- nvinfo : EIATTR_KPARAM_INFO
	.align		4
.L_61:
        /*0008*/ 	.byte	0x04, 0x17
        /*000a*/ 	.short	(.L_63 - .L_62)
.L_62:
        /*000c*/ 	.word	0x00000000
        /*0010*/ 	.short	0x0007
        /*0012*/ 	.short	0x0028
        /*0014*/ 	.byte	0x00, 0xf0, 0x11, 0x00


	//----- nvinfo : EIATTR_KPARAM_INFO
	.align		4
.L_63:
        /*0018*/ 	.byte	0x04, 0x17
        /*001a*/ 	.short	(.L_65 - .L_64)
.L_64:
        /*001c*/ 	.word	0x00000000
        /*0020*/ 	.short	0x0006
        /*0022*/ 	.short	0x0024
        /*0024*/ 	.byte	0x00, 0xf0, 0x11, 0x00


	//----- nvinfo : EIATTR_KPARAM_INFO
	.align		4
.L_65:
        /*0028*/ 	.byte	0x04, 0x17
        /*002a*/ 	.short	(.L_67 - .L_66)
.L_66:
        /*002c*/ 	.word	0x00000000
        /*0030*/ 	.short	0x0005
        /*0032*/ 	.short	0x0020
        /*0034*/ 	.byte	0x00, 0xf0, 0x11, 0x00


	//----- nvinfo : EIATTR_KPARAM_INFO
	.align		4
.L_67:
        /*0038*/ 	.byte	0x04, 0x17
        /*003a*/ 	.short	(.L_69 - .L_68)
.L_68:
        /*003c*/ 	.word	0x00000000
        /*0040*/ 	.short	0x0004
        /*0042*/ 	.short	0x001c
        /*0044*/ 	.byte	0x00, 0xf0, 0x11, 0x00


	//----- nvinfo : EIATTR_KPARAM_INFO
	.align		4
.L_69:
        /*0048*/ 	.byte	0x04, 0x17
        /*004a*/ 	.short	(.L_71 - .L_70)
.L_70:
        /*004c*/ 	.word	0x00000000
        /*0050*/ 	.short	0x0003
        /*0052*/ 	.short	0x0018
        /*0054*/ 	.byte	0x00, 0xf0, 0x11, 0x00


	//----- nvinfo : EIATTR_KPARAM_INFO
	.align		4
.L_71:
        /*0058*/ 	.byte	0x04, 0x17
        /*005a*/ 	.short	(.L_73 - .L_72)
.L_72:
        /*005c*/ 	.word	0x00000000
        /*0060*/ 	.short	0x0002
        /*0062*/ 	.short	0x0010
        /*0064*/ 	.byte	0x00, 0xf5, 0x21, 0x00


	//----- nvinfo : EIATTR_KPARAM_INFO
	.align		4
.L_73:
        /*0068*/ 	.byte	0x04, 0x17
        /*006a*/ 	.short	(.L_75 - .L_74)
.L_74:
        /*006c*/ 	.word	0x00000000
        /*0070*/ 	.short	0x0001
        /*0072*/ 	.short	0x0008
        /*0074*/ 	.byte	0x00, 0xf5, 0x21, 0x00


	//----- nvinfo : EIATTR_KPARAM_INFO
	.align		4
.L_75:
        /*0078*/ 	.byte	0x04, 0x17
        /*007a*/ 	.short	(.L_77 - .L_76)
.L_76:
        /*007c*/ 	.word	0x00000000
        /*0080*/ 	.short	0x0000
        /*0082*/ 	.short	0x0000
        /*0084*/ 	.byte	0x00, 0xf5, 0x21, 0x00


	//----- nvinfo : EIATTR_SPARSE_MMA_MASK
	.align		4
.L_77:
        /*0088*/ 	.byte	0x03, 0x50
        /*008a*/ 	.short	0x0000


	//----- nvinfo : EIATTR_MAXREG_COUNT
	.align		4
        /*008c*/ 	.byte	0x03, 0x1b
        /*008e*/ 	.short	0x00ff


	//----- nvinfo : EIATTR_MERCURY_ISA_VERSION
	.align		4
        /*0090*/ 	.byte	0x03, 0x5f
        /*0092*/ 	.short	0x0101


	//----- nvinfo : EIATTR_VRC_CTA_INIT_COUNT
	.align		4
        /*0094*/ 	.byte	0x02, 0x4a
	.zero		1
	.zero		1


	//----- nvinfo : EIATTR_EXIT_INSTR_OFFSETS
	.align		4
        /*0098*/ 	.byte	0x04, 0x1c
        /*009a*/ 	.short	(.L_79 - .L_78)


	//   ....[0]....
.L_78:
        /*009c*/ 	.word	0x000001e0


	//----- nvinfo : EIATTR_CBANK_PARAM_SIZE
	.align		4
.L_79:
        /*00a0*/ 	.byte	0x03, 0x19
        /*00a2*/ 	.short	0x002c


	//----- nvinfo : EIATTR_PARAM_CBANK
	.align		4
        /*00a4*/ 	.byte	0x04, 0x0a
        /*00a6*/ 	.short	(.L_81 - .L_80)
	.align		4
.L_80:
        /*00a8*/ 	.word	index@(.nv.constant0._Z9FC_step_wPfS_S_ffiii)
        /*00ac*/ 	.short	0x0380
        /*00ae*/ 	.short	0x002c


	//----- nvinfo : EIATTR_SW_WAR
	.align		4
.L_81:
        /*00b0*/ 	.byte	0x04, 0x36
        /*00b2*/ 	.short	(.L_83 - .L_82)
.L_82:
        /*00b4*/ 	.word	0x00000008
.L_83:


//--------------------- .nv.info._Z5FC_bpPfS_S_S_S_S_S_S_iii --------------------------
	.section	.nv.info._Z5FC_bpPfS_S_S_S_S_S_S_iii,"",@"SHT_CUDA_INFO"
	.sectionflags	@""
	.align	4


	//----- nvinfo : EIATTR_CUDA_API_VERSION
	.align		4
        /*0000*/ 	.byte	0x04, 0x37
        /*0002*/ 	.short	(.L_85 - .L_84)
.L_84:
        /*0004*/ 	.word	0x00000082


	//----- nvinfo : EIATTR_KPARAM_INFO
	.align		4
.L_85:
        /*0008*/ 	.byte	0x04, 0x17
        /*000a*/ 	.short	(.L_87 - .L_86)
.L_86:
        /*000c*/ 	.word	0x00000000
        /*0010*/ 	.short	0x000a
        /*0012*/ 	.short	0x0048
        /*0014*/ 	.byte	0x00, 0xf0, 0x11, 0x00


	//----- nvinfo : EIATTR_KPARAM_INFO
	.align		4
.L_87:
        /*0018*/ 	.byte	0x04, 0x17
        /*001a*/ 	.short	(.L_89 - .L_88)
.L_88:
        /*001c*/ 	.word	0x00000000
        /*0020*/ 	.short	0x0009
        /*0022*/ 	.short	0x0044
        /*0024*/ 	.byte	0x00, 0xf0, 0x11, 0x00


	//----- nvinfo : EIATTR_KPARAM_INFO
	.align		4
.L_89:
        /*0028*/ 	.byte	0x04, 0x17
        /*002a*/ 	.short	(.L_91 - .L_90)
.L_90:
        /*002c*/ 	.word	0x00000000
        /*0030*/ 	.short	0x0008
        /*0032*/ 	.short	0x0040
        /*0034*/ 	.byte	0x00, 0xf0, 0x11, 0x00


	//----- nvinfo : EIATTR_KPARAM_INFO
	.align		4
.L_91:
        /*0038*/ 	.byte	0x04, 0x17
        /*003a*/ 	.short	(.L_93 - .L_92)
.L_92:
        /*003c*/ 	.word	0x00000000
        /*0040*/ 	.short	0x0007
        /*0042*/ 	.short	0x0038
        /*0044*/ 	.byte	0x00, 0xf5, 0x21, 0x00


	//----- nvinfo : EIATTR_KPARAM_INFO
	.align		4
.L_93:
        /*0048*/ 	.byte	0x04, 0x17
        /*004a*/ 	.short	(.L_95 - .L_94)
.L_94:
        /*004c*/ 	.word	0x00000000
        /*0050*/ 	.short	0x0006
        /*0052*/ 	.short	0x0030
        /*0054*/ 	.byte	0x00, 0xf5, 0x21, 0x00


	//----- nvinfo : EIATTR_KPARAM_INFO
	.align		4
.L_95:
        /*0058*/ 	.byte	0x04, 0x17
        /*005a*/ 	.short	(.L_97 - .L_96)
.L_96:
        /*005c*/ 	.word	0x00000000
        /*0060*/ 	.short	0x0005
        /*0062*/ 	.short	0x0028
        /*0064*/ 	.byte	0x00, 0xf5, 0x21, 0x00


	//----- nvinfo : EIATTR_KPARAM_INFO
	.align		4
.L_97:
        /*0068*/ 	.byte	0x04, 0x17
        /*006a*/ 	.short	(.L_99 - .L_98)
.L_98:
        /*006c*/ 	.word	0x00000000
        /*0070*/ 	.short	0x0004
        /*0072*/ 	.short	0x0020
        /*0074*/ 	.byte	0x00, 0xf5, 0x21, 0x00


	//----- nvinfo : EIATTR_KPARAM_INFO
	.align		4
.L_99:
        /*0078*/ 	.byte	0x04, 0x17
        /*007a*/ 	.short	(.L_101 - .L_100)
.L_100:
        /*007c*/ 	.word	0x00000000
        /*0080*/ 	.short	0x0003
        /*0082*/ 	.short	0x0018
        /*0084*/ 	.byte	0x00, 0xf5, 0x21, 0x00


	//----- nvinfo : EIATTR_KPARAM_INFO
	.align		4
.L_101:
        /*0088*/ 	.byte	0x04, 0x17
        /*008a*/ 	.short	(.L_103 - .L_102)
.L_102:
        /*008c*/ 	.word	0x00000000
        /*0090*/ 	.short	0x0002
        /*0092*/ 	.short	0x0010
        /*0094*/ 	.byte	0x00, 0xf5, 0x21, 0x00


	//----- nvinfo : EIATTR_KPARAM_INFO
	.align		4
.L_103:
        /*0098*/ 	.byte	0x04, 0x17
        /*009a*/ 	.short	(.L_105 - .L_104)
.L_104:
        /*009c*/ 	.word	0x00000000
        /*00a0*/ 	.short	0x0001
        /*00a2*/ 	.short	0x0008
        /*00a4*/ 	.byte	0x00, 0xf5, 0x21, 0x00


	//----- nvinfo : EIATTR_KPARAM_INFO
	.align		4
.L_105:
        /*00a8*/ 	.byte	0x04, 0x17
        /*00aa*/ 	.short	(.L_107 - .L_106)
.L_106:
        /*00ac*/ 	.word	0x00000000
        /*00b0*/ 	.short	0x0000
        /*00b2*/ 	.short	0x0000
        /*00b4*/ 	.byte	0x00, 0xf5, 0x21, 0x00


	//----- nvinfo : EIATTR_SPARSE_MMA_MASK
	.align		4
.L_107:
        /*00b8*/ 	.byte	0x03, 0x50
        /*00ba*/ 	.short	0x0000


	//----- nvinfo : EIATTR_MAXREG_COUNT
	.align		4
        /*00bc*/ 	.byte	0x03, 0x1b
        /*00be*/ 	.short	0x00ff


	//----- nvinfo : EIATTR_NUM_BARRIERS
	.align		4
        /*00c0*/ 	.byte	0x02, 0x4c
        /*00c2*/ 	.byte	0x01
	.zero		1


	//----- nvinfo : EIATTR_MERCURY_ISA_VERSION
	.align		4
        /*00c4*/ 	.byte	0x03, 0x5f
        /*00c6*/ 	.short	0x0101


	//----- nvinfo : EIATTR_VRC_CTA_INIT_COUNT
	.align		4
        /*00c8*/ 	.byte	0x02, 0x4a
	.zero		1
	.zero		1


	//----- nvinfo : EIATTR_EXIT_INSTR_OFFSETS
	.align		4
        /*00cc*/ 	.byte	0x04, 0x1c
        /*00ce*/ 	.short	(.L_109 - .L_108)


	//   ....[0]....
.L_108:
        /*00d0*/ 	.word	0x000012e0


	//----- nvinfo : EIATTR_CRS_STACK_SIZE
	.align		4
.L_109:
        /*00d4*/ 	.byte	0x04, 0x1e
        /*00d6*/ 	.short	(.L_111 - .L_110)
.L_110:
        /*00d8*/ 	.word	0x00000000


	//----- nvinfo : EIATTR_CBANK_PARAM_SIZE
	.align		4
.L_111:
        /*00dc*/ 	.byte	0x03, 0x19
        /*00de*/ 	.short	0x004c


	//----- nvinfo : EIATTR_PARAM_CBANK
	.align		4
        /*00e0*/ 	.byte	0x04, 0x0a
        /*00e2*/ 	.short	(.L_113 - .L_112)
	.align		4
.L_112:
        /*00e4*/ 	.word	index@(.nv.constant0._Z5FC_bpPfS_S_S_S_S_S_S_iii)
        /*00e8*/ 	.short	0x0380
        /*00ea*/ 	.short	0x004c


	//----- nvinfo : EIATTR_SW_WAR
	.align		4
.L_113:
        /*00ec*/ 	.byte	0x04, 0x36
        /*00ee*/ 	.short	(.L_115 - .L_114)
.L_114:
        /*00f0*/ 	.word	0x00000008
.L_115:


//--------------------- .nv.info._Z5FC_fpPfS_S_S_iii --------------------------
	.section	.nv.info._Z5FC_fpPfS_S_S_iii,"",@"SHT_CUDA_INFO"
	.sectionflags	@""
	.align	4


	//----- nvinfo : EIATTR_CUDA_API_VERSION
	.align		4
        /*0000*/ 	.byte	0x04, 0x37
        /*0002*/ 	.short	(.L_117 - .L_116)
.L_116:
        /*0004*/ 	.word	0x00000082


	//----- nvinfo : EIATTR_KPARAM_INFO
	.align		4
.L_117:
        /*0008*/ 	.byte	0x04, 0x17
        /*000a*/ 	.short	(.L_119 - .L_118)
.L_118:
        /*000c*/ 	.word	0x00000000
        /*0010*/ 	.short	0x0006
        /*0012*/ 	.short	0x0028
        /*0014*/ 	.byte	0x00, 0xf0, 0x11, 0x00


	//----- nvinfo : EIATTR_KPARAM_INFO
	.align		4
.L_119:
        /*0018*/ 	.byte	0x04, 0x17
        /*001a*/ 	.short	(.L_121 - .L_120)
.L_120:
        /*001c*/ 	.word	0x00000000
        /*0020*/ 	.short	0x0005
        /*0022*/ 	.short	0x0024
        /*0024*/ 	.byte	0x00, 0xf0, 0x11, 0x00


	//----- nvinfo : EIATTR_KPARAM_INFO
	.align		4
.L_121:
        /*0028*/ 	.byte	0x04, 0x17
        /*002a*/ 	.short	(.L_123 - .L_122)
.L_122:
        /*002c*/ 	.word	0x00000000
        /*0030*/ 	.short	0x0004
        /*0032*/ 	.short	0x0020
        /*0034*/ 	.byte	0x00, 0xf0, 0x11, 0x00


	//----- nvinfo : EIATTR_KPARAM_INFO
	.align		4
.L_123:
        /*0038*/ 	.byte	0x04, 0x17
        /*003a*/ 	.short	(.L_125 - .L_124)
.L_124:
        /*003c*/ 	.word	0x00000000
        /*0040*/ 	.short	0x0003
        /*0042*/ 	.short	0x0018
        /*0044*/ 	.byte	0x00, 0xf5, 0x21, 0x00


	//----- nvinfo : EIATTR_KPARAM_INFO
	.align		4
.L_125:
        /*0048*/ 	.byte	0x04, 0x17
        /*004a*/ 	.short	(.L_127 - .L_126)
.L_126:
        /*004c*/ 	.word	0x00000000
        /*0050*/ 	.short	0x0002
        /*0052*/ 	.short	0x0010
        /*0054*/ 	.byte	0x00, 0xf5, 0x21, 0x00


	//----- nvinfo : EIATTR_KPARAM_INFO
	.align		4
.L_127:
        /*0058*/ 	.byte	0x04, 0x17
        /*005a*/ 	.short	(.L_129 - .L_128)
.L_128:
        /*005c*/ 	.word	0x00000000
        /*0060*/ 	.short	0x0001
        /*0062*/ 	.short	0x0008
        /*0064*/ 	.byte	0x00, 0xf5, 0x21, 0x00


	//----- nvinfo : EIATTR_KPARAM_INFO
	.align		4
.L_129:
        /*0068*/ 	.byte	0x04, 0x17
        /*006a*/ 	.short	(.L_131 - .L_130)
.L_130:
        /*006c*/ 	.word	0x00000000
        /*0070*/ 	.short	0x0000
        /*0072*/ 	.short	0x0000
        /*0074*/ 	.byte	0x00, 0xf5, 0x21, 0x00


	//----- nvinfo : EIATTR_SPARSE_MMA_MASK
	.align		4
.L_131:
        /*0078*/ 	.byte	0x03, 0x50
        /*007a*/ 	.short	0x0000


	//----- nvinfo : EIATTR_MAXREG_COUNT
	.align		4
        /*007c*/ 	.byte	0x03, 0x1b
        /*007e*/ 	.short	0x00ff


	//----- nvinfo : EIATTR_NUM_BARRIERS
	.align		4
        /*0080*/ 	.byte	0x02, 0x4c
        /*0082*/ 	.byte	0x01
	.zero		1


	//----- nvinfo : EIATTR_MERCURY_ISA_VERSION
	.align		4
        /*0084*/ 	.byte	0x03, 0x5f
        /*0086*/ 	.short	0x0101


	//----- nvinfo : EIATTR_VRC_CTA_INIT_COUNT
	.align		4
        /*0088*/ 	.byte	0x02, 0x4a
	.zero		1
	.zero		1


	//----- nvinfo : EIATTR_EXIT_INSTR_OFFSETS
	.align		4
        /*008c*/ 	.byte	0x04, 0x1c
        /*008e*/ 	.short	(.L_133 - .L_132)


	//   ....[0]....
.L_132:
        /*0090*/ 	.word	0x00000c20


	//   ....[1]....
        /*0094*/ 	.word	0x00000c90


	//----- nvinfo : EIATTR_CRS_STACK_SIZE
	.align		4
.L_133:
        /*0098*/ 	.byte	0x04, 0x1e
        /*009a*/ 	.short	(.L_135 - .L_134)
.L_134:
        /*009c*/ 	.word	0x00000000


	//----- nvinfo : EIATTR_CBANK_PARAM_SIZE
	.align		4
.L_135:
        /*00a0*/ 	.byte	0x03, 0x19
        /*00a2*/ 	.short	0x002c


	//----- nvinfo : EIATTR_PARAM_CBANK
	.align		4
        /*00a4*/ 	.byte	0x04, 0x0a
        /*00a6*/ 	.short	(.L_137 - .L_136)
	.align		4
.L_136:
        /*00a8*/ 	.word	index@(.nv.constant0._Z5FC_fpPfS_S_S_iii)
        /*00ac*/ 	.short	0x0380
        /*00ae*/ 	.short	0x002c


	//----- nvinfo : EIATTR_SW_WAR
	.align		4
.L_137:
        /*00b0*/ 	.byte	0x04, 0x36
        /*00b2*/ 	.short	(.L_139 - .L_138)
.L_138:
        /*00b4*/ 	.word	0x00000008
.L_139:


//--------------------- .nv.info._Z10maxpool_bpPfS_Piiii --------------------------
	.section	.nv.info._Z10maxpool_bpPfS_Piiii,"",@"SHT_CUDA_INFO"
	.sectionflags	@""
	.align	4


	//----- nvinfo : EIATTR_CUDA_API_VERSION
	.align		4
        /*0000*/ 	.byte	0x04, 0x37
        /*0002*/ 	.short	(.L_141 - .L_140)
.L_140:
        /*0004*/ 	.word	0x00000082


	//----- nvinfo : EIATTR_KPARAM_INFO
	.align		4
.L_141:
        /*0008*/ 	.byte	0x04, 0x17
        /*000a*/ 	.short	(.L_143 - .L_142)
.L_142:
        /*000c*/ 	.word	0x00000000
        /*0010*/ 	.short	0x0005
        /*0012*/ 	.short	0x0020
        /*0014*/ 	.byte	0x00, 0xf0, 0x11, 0x00


	//----- nvinfo : EIATTR_KPARAM_INFO
	.align		4
.L_143:
        /*0018*/ 	.byte	0x04, 0x17
        /*001a*/ 	.short	(.L_145 - .L_144)
.L_144:
        /*001c*/ 	.word	0x00000000
        /*0020*/ 	.short	0x0004
        /*0022*/ 	.short	0x001c
        /*0024*/ 	.byte	0x00, 0xf0, 0x11, 0x00


	//----- nvinfo : EIATTR_KPARAM_INFO
	.align		4
.L_145:
        /*0028*/ 	.byte	0x04, 0x17
        /*002a*/ 	.short	(.L_147 - .L_146)
.L_146:
        /*002c*/ 	.word	0x00000000
        /*0030*/ 	.short	0x0003
        /*0032*/ 	.short	0x0018
        /*0034*/ 	.byte	0x00, 0xf0, 0x11, 0x00


	//----- nvinfo : EIATTR_KPARAM_INFO
	.align		4
.L_147:
        /*0038*/ 	.byte	0x04, 0x17
        /*003a*/ 	.short	(.L_149 - .L_148)
.L_148:
        /*003c*/ 	.word	0x00000000
        /*0040*/ 	.short	0x0002
        /*0042*/ 	.short	0x0010
        /*0044*/ 	.byte	0x00, 0xf5, 0x21, 0x00


	//----- nvinfo : EIATTR_KPARAM_INFO
	.align		4
.L_149:
        /*0048*/ 	.byte	0x04, 0x17
        /*004a*/ 	.short	(.L_151 - .L_150)
.L_150:
        /*004c*/ 	.word	0x00000000
        /*0050*/ 	.short	0x0001
        /*0052*/ 	.short	0x0008
        /*0054*/ 	.byte	0x00, 0xf5, 0x21, 0x00


	//----- nvinfo : EIATTR_KPARAM_INFO
	.align		4
.L_151:
        /*0058*/ 	.byte	0x04, 0x17
        /*005a*/ 	.short	(.L_153 - .L_152)
.L_152:
        /*005c*/ 	.word	0x00000000
        /*0060*/ 	.short	0x0000
        /*0062*/ 	.short	0x0000
        /*0064*/ 	.byte	0x00, 0xf5, 0x21, 0x00


	//----- nvinfo : EIATTR_SPARSE_MMA_MASK
	.align		4
.L_153:
        /*0068*/ 	.byte	0x03, 0x50
        /*006a*/ 	.short	0x0000


	//----- nvinfo : EIATTR_MAXREG_COUNT
	.align		4
        /*006c*/ 	.byte	0x03, 0x1b
        /*006e*/ 	.short	0x00ff


	//----- nvinfo : EIATTR_MERCURY_ISA_VERSION
	.align		4
        /*0070*/ 	.byte	0x03, 0x5f
        /*0072*/ 	.short	0x0101


	//----- nvinfo : EIATTR_VRC_CTA_INIT_COUNT
	.align		4
        /*0074*/ 	.byte	0x02, 0x4a
	.zero		1
	.zero		1


	//----- nvinfo : EIATTR_EXIT_INSTR_OFFSETS
	.align		4
        /*0078*/ 	.byte	0x04, 0x1c
        /*007a*/ 	.short	(.L_155 - .L_154)


	//   ....[0]....
.L_154:
        /*007c*/ 	.word	0x00000120


	//   ....[1]....
        /*0080*/ 	.word	0x00000220


	//----- nvinfo : EIATTR_CBANK_PARAM_SIZE
	.align		4
.L_155:
        /*0084*/ 	.byte	0x03, 0x19
        /*0086*/ 	.short	0x0024


	//----- nvinfo : EIATTR_PARAM_CBANK
	.align		4
        /*0088*/ 	.byte	0x04, 0x0a
        /*008a*/ 	.short	(.L_157 - .L_156)
	.align		4
.L_156:
        /*008c*/ 	.word	index@(.nv.constant0._Z10maxpool_bpPfS_Piiii)
        /*0090*/ 	.short	0x0380
        /*0092*/ 	.short	0x0024


	//----- nvinfo : EIATTR_SW_WAR
	.align		4
.L_157:
        /*0094*/ 	.byte	0x04, 0x36
        /*0096*/ 	.short	(.L_159 - .L_158)
.L_158:
        /*0098*/ 	.word	0x00000008
.L_159:


//--------------------- .nv.info._Z10maxpool_fpPfS_Piiii --------------------------
	.section	.nv.info._Z10maxpool_fpPfS_Piiii,"",@"SHT_CUDA_INFO"
	.sectionflags	@""
	.align	4


	//----- nvinfo : EIATTR_CUDA_API_VERSION
	.align		4
        /*0000*/ 	.byte	0x04, 0x37
        /*0002*/ 	.short	(.L_161 - .L_160)
.L_160:
        /*0004*/ 	.word	0x00000082


	//----- nvinfo : EIATTR_KPARAM_INFO
	.align		4
.L_161:
        /*0008*/ 	.byte	0x04, 0x17
        /*000a*/ 	.short	(.L_163 - .L_162)
.L_162:
        /*000c*/ 	.word	0x00000000
        /*0010*/ 	.short	0x0005
        /*0012*/ 	.short	0x0020
        /*0014*/ 	.byte	0x00, 0xf0, 0x11, 0x00


	//----- nvinfo : EIATTR_KPARAM_INFO
	.align		4
.L_163:
        /*0018*/ 	.byte	0x04, 0x17
        /*001a*/ 	.short	(.L_165 - .L_164)
.L_164:
        /*001c*/ 	.word	0x00000000
        /*0020*/ 	.short	0x0004
        /*0022*/ 	.short	0x001c
        /*0024*/ 	.byte	0x00, 0xf0, 0x11, 0x00


	//----- nvinfo : EIATTR_KPARAM_INFO
	.align		4
.L_165:
        /*0028*/ 	.byte	0x04, 0x17
        /*002a*/ 	.short	(.L_167 - .L_166)
.L_166:
        /*002c*/ 	.word	0x00000000
        /*0030*/ 	.short	0x0003
        /*0032*/ 	.short	0x0018
        /*0034*/ 	.byte	0x00, 0xf0, 0x11, 0x00


	//----- nvinfo : EIATTR_KPARAM_INFO
	.align		4
.L_167:
        /*0038*/ 	.byte	0x04, 0x17
        /*003a*/ 	.short	(.L_169 - .L_168)
.L_168:
        /*003c*/ 	.word	0x00000000
        /*0040*/ 	.short	0x0002
        /*0042*/ 	.short	0x0010
        /*0044*/ 	.byte	0x00, 0xf5, 0x21, 0x00


	//----- nvinfo : EIATTR_KPARAM_INFO
	.align		4
.L_169:
        /*0048*/ 	.byte	0x04, 0x17
        /*004a*/ 	.short	(.L_171 - .L_170)
.L_170:
        /*004c*/ 	.word	0x00000000
        /*0050*/ 	.short	0x0001
        /*0052*/ 	.short	0x0008
        /*0054*/ 	.byte	0x00, 0xf5, 0x21, 0x00


	//----- nvinfo : EIATTR_KPARAM_INFO
	.align		4
.L_171:
        /*0058*/ 	.byte	0x04, 0x17
        /*005a*/ 	.short	(.L_173 - .L_172)
.L_172:
        /*005c*/ 	.word	0x00000000
        /*0060*/ 	.short	0x0000
        /*0062*/ 	.short	0x0000
        /*0064*/ 	.byte	0x00, 0xf5, 0x21, 0x00


	//----- nvinfo : EIATTR_SPARSE_MMA_MASK
	.align		4
.L_173:
        /*0068*/ 	.byte	0x03, 0x50
        /*006a*/ 	.short	0x0000


	//----- nvinfo : EIATTR_MAXREG_COUNT
	.align		4
        /*006c*/ 	.byte	0x03, 0x1b
        /*006e*/ 	.short	0x00ff


	//----- nvinfo : EIATTR_MERCURY_ISA_VERSION
	.align		4
        /*0070*/ 	.byte	0x03, 0x5f
        /*0072*/ 	.short	0x0101


	//----- nvinfo : EIATTR_VRC_CTA_INIT_COUNT
	.align		4
        /*0074*/ 	.byte	0x02, 0x4a
	.zero		1
	.zero		1


	//----- nvinfo : EIATTR_EXIT_INSTR_OFFSETS
	.align		4
        /*0078*/ 	.byte	0x04, 0x1c
        /*007a*/ 	.short	(.L_175 - .L_174)


	//   ....[0]....
.L_174:
        /*007c*/ 	.word	0x00000170


	//   ....[1]....
        /*0080*/ 	.word	0x000003e0


	//   ....[2]....
        /*0084*/ 	.word	0x00000420


	//----- nvinfo : EIATTR_CBANK_PARAM_SIZE
	.align		4
.L_175:
        /*0088*/ 	.byte	0x03, 0x19
        /*008a*/ 	.short	0x0024


	//----- nvinfo : EIATTR_PARAM_CBANK
	.align		4
        /*008c*/ 	.byte	0x04, 0x0a
        /*008e*/ 	.short	(.L_177 - .L_176)
	.align		4
.L_176:
        /*0090*/ 	.word	index@(.nv.constant0._Z10maxpool_fpPfS_Piiii)
        /*0094*/ 	.short	0x0380
        /*0096*/ 	.short	0x0024


	//----- nvinfo : EIATTR_SW_WAR
	.align		4
.L_177:
        /*0098*/ 	.byte	0x04, 0x36
        /*009a*/ 	.short	(.L_179 - .L_178)
.L_178:
        /*009c*/ 	.word	0x00000008
.L_179:


//--------------------- .nv.callgraph             --------------------------
	.section	.nv.callgraph,"",@"SHT_CUDA_CALLGRAPH"
	.align	4
	.sectionentsize	8
	.align		4
        /*0000*/ 	.word	0x00000000
	.align		4
        /*0004*/ 	.word	0xffffffff
	.align		4
        /*0008*/ 	.word	0x00000000
	.align		4
        /*000c*/ 	.word	0xfffffffe
	.align		4
        /*0010*/ 	.word	0x00000000
	.align		4
        /*0014*/ 	.word	0xfffffffd
	.align		4
        /*0018*/ 	.word	0x00000000
	.align		4
        /*001c*/ 	.word	0xfffffffc


//--------------------- .text._Z9FC_step_bPfS_S_ffiii --------------------------
	.section	.text._Z9FC_step_bPfS_S_ffiii,"ax",@progbits
	.align	128
        .global         _Z9FC_step_bPfS_S_ffiii
        .type           _Z9FC_step_bPfS_S_ffiii,@function
        .size           _Z9FC_step_bPfS_S_ffiii,(.L_x_30 - _Z9FC_step_bPfS_S_ffiii)
        .other          _Z9FC_step_bPfS_S_ffiii,@"STO_CUDA_ENTRY STV_DEFAULT"
_Z9FC_step_bPfS_S_ffiii:
.text._Z9FC_step_bPfS_S_ffiii:
[----:B------:R-:W-:Y:S01]  /*0000*/  LDC R1, c[0x0][0x37c] ;  /* 0x0000df00ff017b82 */ /* 0x000fe20000000800 */
[----:B------:R-:W0:Y:S07]  /*0010*/  S2R R7, SR_TID.Y ;  /* 0x0000000000077919 */ /* 0x000e2e0000002200 */
[----:B------:R-:W0:Y:S01]  /*0020*/  S2UR UR6, SR_CTAID.Y ;  /* 0x00000000000679c3 */ /* 0x000e220000002600 */
[----:B------:R-:W1:Y:S01]  /*0030*/  LDCU UR8, c[0x0][0x3a4] ;  /* 0x00007480ff0877ac */ /* 0x000e620008000800 */
[----:B------:R-:W2:Y:S01]  /*0040*/  S2R R9, SR_TID.X ;  /* 0x0000000000097919 */ /* 0x000ea20000002100 */
[----:B------:R-:W3:Y:S05]  /*0050*/  LDCU.64 UR4, c[0x0][0x358] ;  /* 0x00006b00ff0477ac */ /* 0x000eea0008000a00 */
[----:B------:R-:W0:Y:S08]  /*0060*/  LDC R0, c[0x0][0x364] ;  /* 0x0000d900ff007b82 */ /* 0x000e300000000800 */
[----:B------:R-:W2:Y:S08]  /*0070*/  S2UR UR7, SR_CTAID.X ;  /* 0x00000000000779c3 */ /* 0x000eb00000002500 */
[----:B------:R-:W2:Y:S08]  /*0080*/  LDC R6, c[0x0][0x360] ;  /* 0x0000d800ff067b82 */ /* 0x000eb00000000800 */
[----:B------:R-:W4:Y:S01]  /*0090*/  LDC.64 R4, c[0x0][0x390] ;  /* 0x0000e400ff047b82 */ /* 0x000f220000000a00 */
[----:B0-----:R-:W-:-:S07]  /*00a0*/  IMAD R0, R0, UR6, R7 ;  /* 0x0000000600007c24 */ /* 0x001fce000f8e0207 */
[----:B------:R-:W0:Y:S01]  /*00b0*/  LDC.64 R2, c[0x0][0x388] ;  /* 0x0000e200ff027b82 */ /* 0x000e220000000a00 */
[----:B--2---:R-:W-:-:S07]  /*00c0*/  IMAD R7, R6, UR7, R9 ;  /* 0x0000000706077c24 */ /* 0x004fce000f8e0209 */
[----:B------:R-:W2:Y:S01]  /*00d0*/  LDC.64 R12, c[0x0][0x398] ;  /* 0x0000e600ff0c7b82 */ /* 0x000ea20000000a00 */
[----:B-1----:R-:W-:-:S04]  /*00e0*/  IMAD R9, R0, UR8, R7 ;  /* 0x0000000800097c24 */ /* 0x002fc8000f8e0207 */
[----:B----4-:R-:W-:-:S03]  /*00f0*/  IMAD.WIDE R4, R9, 0x4, R4 ;  /* 0x0000000409047825 */ /* 0x010fc600078e0204 */
[----:B------:R-:W1:Y:S02]  /*0100*/  LDC.64 R6, c[0x0][0x380] ;  /* 0x0000e000ff067b82 */ /* 0x000e640000000a00 */
[----:B---3--:R-:W3:Y:S01]  /*0110*/  LDG.E R11, desc[UR4][R4.64] ;  /* 0x00000004040b7981 */ /* 0x008ee2000c1e1900 */
[----:B0-----:R-:W-:-:S05]  /*0120*/  IMAD.WIDE R2, R9, 0x4, R2 ;  /* 0x0000000409027825 */ /* 0x001fca00078e0202 */
[----:B------:R-:W4:Y:S01]  /*0130*/  LDG.E R0, desc[UR4][R2.64] ;  /* 0x0000000402007981 */ /* 0x000f22000c1e1900 */
[----:B--2---:R-:W-:Y:S01]  /*0140*/  FADD R8, -R13, 1 ;  /* 0x3f8000000d087421 */ /* 0x004fe20000000100 */
[----:B-1----:R-:W-:-:S04]  /*0150*/  IMAD.WIDE R6, R9, 0x4, R6 ;  /* 0x0000000409067825 */ /* 0x002fc800078e0206 */
[----:B---3--:R-:W-:-:S04]  /*0160*/  FMUL R11, R8, R11 ;  /* 0x0000000b080b7220 */ /* 0x008fc80000400000 */
[----:B----4-:R-:W-:-:S05]  /*0170*/  FFMA R11, R0, R13, R11 ;  /* 0x0000000d000b7223 */ /* 0x010fca000000000b */
[----:B------:R-:W-:Y:S04]  /*0180*/  STG.E desc[UR4][R2.64], R11 ;  /* 0x0000000b02007986 */ /* 0x000fe8000c101904 */
[----:B------:R-:W-:Y:S04]  /*0190*/  STG.E desc[UR4][R4.64], R11 ;  /* 0x0000000b04007986 */ /* 0x000fe8000c101904 */
[----:B------:R-:W2:Y:S04]  /*01a0*/  LDG.E R9, desc[UR4][R2.64] ;  /* 0x0000000402097981 */ /* 0x000ea8000c1e1900 */
[----:B------:R-:W2:Y:S02]  /*01b0*/  LDG.E R0, desc[UR4][R6.64] ;  /* 0x0000000406007981 */ /* 0x000ea4000c1e1900 */
[----:B--2---:R-:W-:-:S05]  /*01c0*/  FFMA R9, -R9, R12, R0 ;  /* 0x0000000c09097223 */ /* 0x004fca0000000100 */
[----:B------:R-:W-:Y:S01]  /*01d0*/  STG.E desc[UR4][R6.64], R9 ;  /* 0x0000000906007986 */ /* 0x000fe2000c101904 */
[----:B------:R-:W-:Y:S05]  /*01e0*/  EXIT ;  /* 0x000000000000794d */ /* 0x000fea0003800000 */
.L_x_0:
[----:B------:R-:W-:-:S00]  /*01f0*/  BRA `(.L_x_0) ;  /* 0xfffffffc00fc7947 */ /* 0x000fc0000383ffff */
[----:B------:R-:W-:-:S00]  /*0200*/  NOP ;  /* 0x0000000000007918 */ /* 0x000fc00000000000 */
[----:B------:R-:W-:-:S00]  /*0210*/  NOP ;  /* 0x0000000000007918 */ /* 0x000fc00000000000 */
[----:B------:R-:W-:-:S00]  /*0220*/  NOP ;  /* 0x0000000000007918 */ /* 0x000fc00000000000 */
[----:B------:R-:W-:-:S00]  /*0230*/  NOP ;  /* 0x0000000000007918 */ /* 0x000fc00000000000 */
[----:B------:R-:W-:-:S00]  /*0240*/  NOP ;  /* 0x0000000000007918 */ /* 0x000fc00000000000 */
[----:B------:R-:W-:-:S00]  /*0250*/  NOP ;  /* 0x0000000000007918 */ /* 0x000fc00000000000 */
[----:B------:R-:W-:-:S00]  /*0260*/  NOP ;  /* 0x0000000000007918 */ /* 0x000fc00000000000 */
[----:B------:R-:W-:-:S00]  /*0270*/  NOP ;  /* 0x0000000000007918 */ /* 0x000fc00000000000 */
.L_x_30:


//--------------------- .text._Z9FC_step_wPfS_S_ffiii --------------------------
	.section	.text._Z9FC_step_wPfS_S_ffiii,"ax",@progbits
	.align	128
        .global         _Z9FC_step_wPfS_S_ffiii
        .type           _Z9FC_step_wPfS_S_ffiii,@function
        .size           _Z9FC_step_wPfS_S_ffiii,(.L_x_31 - _Z9FC_step_wPfS_S_ffiii)
        .other          _Z9FC_step_wPfS_S_ffiii,@"STO_CUDA_ENTRY STV_DEFAULT"
_Z9FC_step_wPfS_S_ffiii:
.text._Z9FC_step_wPfS_S_ffiii:
        /* <DEDUP_REMOVED lines=31> */
.L_x_1:
        /* <DEDUP_REMOVED lines=9> */
.L_x_31:


//--------------------- .text._Z5FC_bpPfS_S_S_S_S_S_S_iii --------------------------
	.section	.text._Z5FC_bpPfS_S_S_S_S_S_S_iii,"ax",@progbits
	.align	128
        .global         _Z5FC_bpPfS_S_S_S_S_S_S_iii
        .type           _Z5FC_bpPfS_S_S_S_S_S_S_iii,@function
        .size           _Z5FC_bpPfS_S_S_S_S_S_S_iii,(.L_x_32 - _Z5FC_bpPfS_S_S_S_S_S_S_iii)
        .other          _Z5FC_bpPfS_S_S_S_S_S_S_iii,@"STO_CUDA_ENTRY STV_DEFAULT"
_Z5FC_bpPfS_S_S_S_S_S_S_iii:
.text._Z5FC_bpPfS_S_S_S_S_S_S_iii:
[----:B------:R-:W-:Y:S01]  /*0000*/  LDC R1, c[0x0][0x37c] ;  /* 0x0000df00ff017b82 */ /* 0x000fe20000000800 */
[----:B------:R-:W0:Y:S07]  /*0010*/  S2R R5, SR_TID.X ;  /* 0x0000000000057919 */ /* 0x000e2e0000002100 */
[----:B------:R-:W1:Y:S01]  /*0020*/  LDC R11, c[0x0][0x364] ;  /* 0x0000d900ff0b7b82 */ /* 0x000e620000000800 */
[----:B------:R-:W-:Y:S01]  /*0030*/  BSSY.RECONVERGENT B0, `(.L_x_2) ;  /* 0x0000015000007945 */ /* 0x000fe20003800200 */
[----:B------:R-:W1:Y:S06]  /*0040*/  S2R R4, SR_TID.Y ;  /* 0x0000000000047919 */ /* 0x000e6c0000002200 */
[----:B------:R-:W0:Y:S08]  /*0050*/  S2UR UR5, SR_CTAID.X ;  /* 0x00000000000579c3 */ /* 0x000e300000002500 */
[----:B------:R-:W0:Y:S08]  /*0060*/  LDC R0, c[0x0][0x360] ;  /* 0x0000d800ff007b82 */ /* 0x000e300000000800 */
[----:B------:R-:W1:Y:S08]  /*0070*/  S2UR UR4, SR_CTAID.Y ;  /* 0x00000000000479c3 */ /* 0x000e700000002600 */
[----:B------:R-:W2:Y:S01]  /*0080*/  LDC.64 R2, c[0x0][0x3c0] ;  /* 0x0000f000ff027b82 */ /* 0x000ea20000000a00 */
[----:B0-----:R-:W-:-:S07]  /*0090*/  IMAD R0, R0, UR5, R5 ;  /* 0x0000000500007c24 */ /* 0x001fce000f8e0205 */
[----:B------:R-:W0:Y:S01]  /*00a0*/  LDC R9, c[0x0][0x3c8] ;  /* 0x0000f200ff097b82 */ /* 0x000e220000000800 */
[----:B-1----:R-:W-:Y:S01]  /*00b0*/  IMAD R11, R11, UR4, R4 ;  /* 0x000000040b0b7c24 */ /* 0x002fe2000f8e0204 */
[----:B------:R-:W1:Y:S01]  /*00c0*/  LDCU.64 UR4, c[0x0][0x358] ;  /* 0x00006b00ff0477ac */ /* 0x000e620008000a00 */
[----:B--2---:R-:W-:-:S04]  /*00d0*/  ISETP.GE.AND P1, PT, R0, R3, PT ;  /* 0x000000030000720c */ /* 0x004fc80003f26270 */
[----:B------:R-:W-:-:S13]  /*00e0*/  ISETP.LT.AND P1, PT, R11, R2, !P1 ;  /* 0x000000020b00720c */ /* 0x000fda0004f21270 */
[----:B-1----:R-:W-:Y:S05]  /*00f0*/  @!P1 BRA `(.L_x_3) ;  /* 0x0000000000209947 */ /* 0x002fea0003800000 */
[----:B------:R-:W1:Y:S01]  /*0100*/  LDC.64 R4, c[0x0][0x390] ;  /* 0x0000e400ff047b82 */ /* 0x000e620000000a00 */
[----:B------:R-:W-:-:S04]  /*0110*/  IMAD R7, R11, R3, R0 ;  /* 0x000000030b077224 */ /* 0x000fc800078e0200 */
[----:B-1----:R-:W-:-:S03]  /*0120*/  IMAD.WIDE R4, R7, 0x4, R4 ;  /* 0x0000000407047825 */ /* 0x002fc600078e0204 */
[----:B------:R-:W1:Y:S03]  /*0130*/  LDC.64 R6, c[0x0][0x398] ;  /* 0x0000e600ff067b82 */ /* 0x000e660000000a00 */
[----:B------:R-:W2:Y:S01]  /*0140*/  LDG.E R5, desc[UR4][R4.64] ;  /* 0x0000000404057981 */ /* 0x000ea2000c1e1900 */
[----:B------:R-:W-:-:S04]  /*0150*/  IMAD R13, R0, R2, R11 ;  /* 0x00000002000d7224 */ /* 0x000fc800078e020b */
[----:B-1----:R-:W-:-:S05]  /*0160*/  IMAD.WIDE R6, R13, 0x4, R6 ;  /* 0x000000040d067825 */ /* 0x002fca00078e0206 */
[----:B--2---:R1:W-:Y:S02]  /*0170*/  STG.E desc[UR4][R6.64], R5 ;  /* 0x0000000506007986 */ /* 0x0043e4000c101904 */
.L_x_3:
[----:B------:R-:W-:Y:S05]  /*0180*/  BSYNC.RECONVERGENT B0 ;  /* 0x0000000000007941 */ /* 0x000fea0003800200 */
.L_x_2:
[----:B------:R-:W-:Y:S01]  /*0190*/  BAR.SYNC.DEFER_BLOCKING 0x0 ;  /* 0x0000000000007b1d */ /* 0x000fe20000010000 */
[----:B0-----:R-:W-:-:S04]  /*01a0*/  ISETP.GE.AND P0, PT, R0, R9, PT ;  /* 0x000000090000720c */ /* 0x001fc80003f06270 */
[----:B------:R-:W-:Y:S01]  /*01b0*/  ISETP.GE.OR P2, PT, R11, R3, P0 ;  /* 0x000000030b00720c */ /* 0x000fe20000746670 */
[----:B------:R-:W-:-:S12]  /*01c0*/  BSSY.RECONVERGENT B0, `(.L_x_4) ;  /* 0x0000081000007945 */ /* 0x000fd80003800200 */
[----:B------:R-:W-:Y:S05]  /*01d0*/  @P2 BRA `(.L_x_5) ;  /* 0x0000000400fc2947 */ /* 0x000fea0003800000 */
[----:B------:R-:W-:Y:S01]  /*01e0*/  ISETP.GE.AND P2, PT, R2, 0x1, PT ;  /* 0x000000010200780c */ /* 0x000fe20003f46270 */
[----:B------:R-:W-:-:S12]  /*01f0*/  HFMA2 R24, -RZ, RZ, 0, 0 ;  /* 0x00000000ff187431 */ /* 0x000fd800000001ff */
[----:B------:R-:W-:Y:S05]  /*0200*/  @!P2 BRA `(.L_x_6) ;  /* 0x0000000400e0a947 */ /* 0x000fea0003800000 */
[C---:B------:R-:W-:Y:S01]  /*0210*/  ISETP.GE.U32.AND P3, PT, R2.reuse, 0x8, PT ;  /* 0x000000080200780c */ /* 0x040fe20003f66070 */
[----:B------:R-:W-:Y:S01]  /*0220*/  IMAD R10, R11, R2, RZ ;  /* 0x000000020b0a7224 */ /* 0x000fe200078e02ff */
[----:B------:R-:W-:Y:S02]  /*0230*/  LOP3.LUT R26, R2, 0x7, RZ, 0xc0, !PT ;  /* 0x00000007021a7812 */ /* 0x000fe400078ec0ff */
[----:B------:R-:W-:Y:S02]  /*0240*/  MOV R24, RZ ;  /* 0x000000ff00187202 */ /* 0x000fe40000000f00 */
[----:B------:R-:W-:Y:S02]  /*0250*/  ISETP.NE.AND P2, PT, R26, RZ, PT ;  /* 0x000000ff1a00720c */ /* 0x000fe40003f45270 */
[----:B------:R-:W-:-:S05]  /*0260*/  MOV R21, RZ ;  /* 0x000000ff00157202 */ /* 0x000fca0000000f00 */
[----:B------:R-:W-:Y:S06]  /*0270*/  @!P3 BRA `(.L_x_7) ;  /* 0x0000000000c4b947 */ /* 0x000fec0003800000 */
[----:B-1----:R-:W0:Y:S01]  /*0280*/  LDC.64 R4, c[0x0][0x398] ;  /* 0x0000e600ff047b82 */ /* 0x002e220000000a00 */
[----:B------:R-:W-:Y:S02]  /*0290*/  LOP3.LUT R21, R2, 0x7ffffff8, RZ, 0xc0, !PT ;  /* 0x7ffffff802157812 */ /* 0x000fe400078ec0ff */
[----:B------:R-:W-:Y:S02]  /*02a0*/  MOV R24, RZ ;  /* 0x000000ff00187202 */ /* 0x000fe40000000f00 */
[----:B------:R-:W-:Y:S02]  /*02b0*/  MOV R8, R0 ;  /* 0x0000000000087202 */ /* 0x000fe40000000f00 */
[----:B------:R-:W-:Y:S01]  /*02c0*/  IADD3 R20, PT, PT, -R21, RZ, RZ ;  /* 0x000000ff15147210 */ /* 0x000fe20007ffe1ff */
[----:B0-----:R-:W-:-:S03]  /*02d0*/  IMAD.WIDE.U32 R4, R10, 0x4, R4 ;  /* 0x000000040a047825 */ /* 0x001fc600078e0004 */
[----:B------:R-:W-:-:S04]  /*02e0*/  IADD3 R6, P3, PT, R4, 0x10, RZ ;  /* 0x0000001004067810 */ /* 0x000fc80007f7e0ff */
[----:B------:R-:W-:-:S09]  /*02f0*/  IADD3.X R7, PT, PT, RZ, R5, RZ, P3, !PT ;  /* 0x00000005ff077210 */ /* 0x000fd20001ffe4ff */
.L_x_8:
[----:B------:R-:W0:Y:S01]  /*0300*/  LDC.64 R18, c[0x0][0x380] ;  /* 0x0000e000ff127b82 */ /* 0x000e220000000a00 */
[----:B------:R-:W-:Y:S02]  /*0310*/  MOV R4, R6 ;  /* 0x0000000600047202 */ /* 0x000fe40000000f00 */
[----:B------:R-:W-:-:S05]  /*0320*/  MOV R5, R7 ;  /* 0x0000000700057202 */ /* 0x000fca0000000f00 */
[----:B------:R-:W2:Y:S04]  /*0330*/  LDG.E R29, desc[UR4][R4.64+-0x10] ;  /* 0xfffff004041d7981 */ /* 0x000ea8000c1e1900 */
[----:B------:R-:W3:Y:S04]  /*0340*/  LDG.E R22, desc[UR4][R4.64+-0xc] ;  /* 0xfffff40404167981 */ /* 0x000ee8000c1e1900 */
[----:B------:R-:W4:Y:S01]  /*0350*/  LDG.E R25, desc[UR4][R4.64+-0x8] ;  /* 0xfffff80404197981 */ /* 0x000f22000c1e1900 */
[----:B0-----:R-:W-:-:S05]  /*0360*/  IMAD.WIDE R18, R8, 0x4, R18 ;  /* 0x0000000408127825 */ /* 0x001fca00078e0212 */
[----:B------:R0:W2:Y:S02]  /*0370*/  LDG.E R27, desc[UR4][R18.64] ;  /* 0x00000004121b7981 */ /* 0x0000a4000c1e1900 */
[----:B0-----:R-:W-:-:S05]  /*0380*/  IMAD.WIDE R18, R9, 0x4, R18 ;  /* 0x0000000409127825 */ /* 0x001fca00078e0212 */
[----:B------:R0:W3:Y:S01]  /*0390*/  LDG.E R23, desc[UR4][R18.64] ;  /* 0x0000000412177981 */ /* 0x0000e2000c1e1900 */
[----:B------:R-:W-:-:S04]  /*03a0*/  IMAD.WIDE R12, R9, 0x4, R18 ;  /* 0x00000004090c7825 */ /* 0x000fc800078e0212 */
[C---:B------:R-:W-:Y:S02]  /*03b0*/  IMAD.WIDE R14, R9.reuse, 0x4, R12 ;  /* 0x00000004090e7825 */ /* 0x040fe400078e020c */
[----:B------:R-:W4:Y:S02]  /*03c0*/  LDG.E R12, desc[UR4][R12.64] ;  /* 0x000000040c0c7981 */ /* 0x000f24000c1e1900 */
[C---:B------:R-:W-:Y:S02]  /*03d0*/  IMAD.WIDE R6, R9.reuse, 0x4, R14 ;  /* 0x0000000409067825 */ /* 0x040fe400078e020e */
[----:B------:R1:W5:Y:S02]  /*03e0*/  LDG.E R28, desc[UR4][R14.64] ;  /* 0x000000040e1c7981 */ /* 0x000364000c1e1900 */
[C---:B------:R-:W-:Y:S02]  /*03f0*/  IMAD.WIDE R16, R9.reuse, 0x4, R6 ;  /* 0x0000000409107825 */ /* 0x040fe400078e0206 */
[----:B------:R-:W5:Y:S02]  /*0400*/  LDG.E R6, desc[UR4][R6.64] ;  /* 0x0000000406067981 */ /* 0x000f64000c1e1900 */
[----:B0-----:R-:W-:-:S02]  /*0410*/  IMAD.WIDE R18, R9, 0x4, R16 ;  /* 0x0000000409127825 */ /* 0x001fc400078e0210 */
[----:B------:R-:W5:Y:S04]  /*0420*/  LDG.E R16, desc[UR4][R16.64] ;  /* 0x0000000410107981 */ /* 0x000f68000c1e1900 */
[----:B------:R-:W5:Y:S01]  /*0430*/  LDG.E R7, desc[UR4][R4.64+-0x4] ;  /* 0xfffffc0404077981 */ /* 0x000f62000c1e1900 */
[----:B-1----:R-:W-:-:S03]  /*0440*/  IMAD.WIDE R14, R9, 0x4, R18 ;  /* 0x00000004090e7825 */ /* 0x002fc600078e0212 */
[----:B------:R-:W5:Y:S04]  /*0450*/  LDG.E R13, desc[UR4][R18.64] ;  /* 0x00000004120d7981 */ /* 0x000f68000c1e1900 */
[----:B------:R-:W5:Y:S01]  /*0460*/  LDG.E R15, desc[UR4][R14.64] ;  /* 0x000000040e0f7981 */ /* 0x000f62000c1e1900 */
[----:B--2---:R-:W-:-:S03]  /*0470*/  FFMA R29, R29, R27, R24 ;  /* 0x0000001b1d1d7223 */ /* 0x004fc60000000018 */
[----:B------:R-:W2:Y:S04]  /*0480*/  LDG.E R27, desc[UR4][R4.64] ;  /* 0x00000004041b7981 */ /* 0x000ea8000c1e1900 */
[----:B------:R-:W2:Y:S01]  /*0490*/  LDG.E R24, desc[UR4][R4.64+0xc] ;  /* 0x00000c0404187981 */ /* 0x000ea2000c1e1900 */
[----:B---3--:R-:W-:-:S03]  /*04a0*/  FFMA R29, R22, R23, R29 ;  /* 0x00000017161d7223 */ /* 0x008fc6000000001d */
[----:B------:R-:W3:Y:S04]  /*04b0*/  LDG.E R23, desc[UR4][R4.64+0x4] ;  /* 0x0000040404177981 */ /* 0x000ee8000c1e1900 */
[----:B------:R-:W3:Y:S01]  /*04c0*/  LDG.E R22, desc[UR4][R4.64+0x8] ;  /* 0x0000080404167981 */ /* 0x000ee2000c1e1900 */
[----:B------:R-:W-:Y:S01]  /*04d0*/  IADD3 R20, PT, PT, R20, 0x8, RZ ;  /* 0x0000000814147810 */ /* 0x000fe20007ffe0ff */
[----:B----4-:R-:W-:-:S03]  /*04e0*/  FFMA R12, R25, R12, R29 ;  /* 0x0000000c190c7223 */ /* 0x010fc6000000001d */
[----:B------:R-:W-:Y:S02]  /*04f0*/  ISETP.NE.AND P3, PT, R20, RZ, PT ;  /* 0x000000ff1400720c */ /* 0x000fe40003f65270 */
[----:B------:R-:W-:Y:S01]  /*0500*/  LEA R8, R9, R8, 0x3 ;  /* 0x0000000809087211 */ /* 0x000fe200078e18ff */
[----:B-----5:R-:W-:-:S04]  /*0510*/  FFMA R12, R7, R28, R12 ;  /* 0x0000001c070c7223 */ /* 0x020fc8000000000c */
[----:B--2---:R-:W-:-:S04]  /*0520*/  FFMA R6, R27, R6, R12 ;  /* 0x000000061b067223 */ /* 0x004fc8000000000c */
[----:B---3--:R-:W-:Y:S01]  /*0530*/  FFMA R23, R23, R16, R6 ;  /* 0x0000001017177223 */ /* 0x008fe20000000006 */
[----:B------:R-:W-:-:S03]  /*0540*/  IADD3 R6, P4, PT, R4, 0x20, RZ ;  /* 0x0000002004067810 */ /* 0x000fc60007f9e0ff */
[----:B------:R-:W-:Y:S01]  /*0550*/  FFMA R13, R22, R13, R23 ;  /* 0x0000000d160d7223 */ /* 0x000fe20000000017 */
[----:B------:R-:W-:-:S03]  /*0560*/  IADD3.X R7, PT, PT, RZ, R5, RZ, P4, !PT ;  /* 0x00000005ff077210 */ /* 0x000fc600027fe4ff */
[----:B------:R-:W-:Y:S01]  /*0570*/  FFMA R24, R24, R15, R13 ;  /* 0x0000000f18187223 */ /* 0x000fe2000000000d */
[----:B------:R-:W-:Y:S06]  /*0580*/  @P3 BRA `(.L_x_8) ;  /* 0xfffffffc005c3947 */ /* 0x000fec000383ffff */
.L_x_7:
[----:B------:R-:W-:Y:S05]  /*0590*/  @!P2 BRA `(.L_x_6) ;  /* 0x0000000000fca947 */ /* 0x000fea0003800000 */
[----:B------:R-:W-:Y:S02]  /*05a0*/  ISETP.GE.U32.AND P3, PT, R26, 0x4, PT ;  /* 0x000000041a00780c */ /* 0x000fe40003f66070 */
[----:B------:R-:W-:-:S04]  /*05b0*/  LOP3.LUT R8, R2, 0x3, RZ, 0xc0, !PT ;  /* 0x0000000302087812 */ /* 0x000fc800078ec0ff */
[----:B------:R-:W-:-:S07]  /*05c0*/  ISETP.NE.AND P2, PT, R8, RZ, PT ;  /* 0x000000ff0800720c */ /* 0x000fce0003f45270 */
[----:B------:R-:W-:Y:S06]  /*05d0*/  @!P3 BRA `(.L_x_9) ;  /* 0x00000000006cb947 */ /* 0x000fec0003800000 */
[----:B-1----:R-:W0:Y:S01]  /*05e0*/  LDC.64 R4, c[0x0][0x380] ;  /* 0x0000e000ff047b82 */ /* 0x002e220000000a00 */
[----:B------:R-:W1:Y:S01]  /*05f0*/  LDCU.64 UR6, c[0x0][0x398] ;  /* 0x00007300ff0677ac */ /* 0x000e620008000a00 */
[----:B------:R-:W-:Y:S01]  /*0600*/  IMAD R13, R21, R9, R0 ;  /* 0x00000009150d7224 */ /* 0x000fe200078e0200 */
[CC--:B------:R-:W-:Y:S02]  /*0610*/  IADD3 R7, PT, PT, R10.reuse, R21.reuse, RZ ;  /* 0x000000150a077210 */ /* 0x0c0fe40007ffe0ff */
[----:B------:R-:W-:-:S03]  /*0620*/  IADD3 R14, P3, PT, R10, R21, RZ ;  /* 0x000000150a0e7210 */ /* 0x000fc60007f7e0ff */
[----:B------:R-:W2:Y:S01]  /*0630*/  LDC.64 R18, c[0x0][0x398] ;  /* 0x0000e600ff127b82 */ /* 0x000ea20000000a00 */
[----:B0-----:R-:W-:-:S04]  /*0640*/  IMAD.WIDE R4, R13, 0x4, R4 ;  /* 0x000000040d047825 */ /* 0x001fc800078e0204 */
[----:B------:R-:W-:Y:S02]  /*0650*/  IMAD.WIDE R12, R9, 0x4, R4 ;  /* 0x00000004090c7825 */ /* 0x000fe400078e0204 */
[----:B------:R-:W3:Y:S02]  /*0660*/  LDG.E R4, desc[UR4][R4.64] ;  /* 0x0000000404047981 */ /* 0x000ee4000c1e1900 */
[----:B--2---:R-:W-:Y:S01]  /*0670*/  IMAD.WIDE.U32 R18, R7, 0x4, R18 ;  /* 0x0000000407127825 */ /* 0x004fe200078e0012 */
[----:B------:R-:W-:Y:S02]  /*0680*/  IADD3.X R7, PT, PT, RZ, RZ, RZ, P3, !PT ;  /* 0x000000ffff077210 */ /* 0x000fe40001ffe4ff */
[----:B-1----:R-:W-:-:S03]  /*0690*/  LEA R6, P3, R14, UR6, 0x2 ;  /* 0x000000060e067c11 */ /* 0x002fc6000f8610ff */
[----:B------:R-:W3:Y:S01]  /*06a0*/  LDG.E R19, desc[UR4][R18.64] ;  /* 0x0000000412137981 */ /* 0x000ee2000c1e1900 */
[----:B------:R-:W-:Y:S01]  /*06b0*/  LEA.HI.X R7, R14, UR7, R7, 0x2, P3 ;  /* 0x000000070e077c11 */ /* 0x000fe200098f1407 */
[C---:B------:R-:W-:Y:S02]  /*06c0*/  IMAD.WIDE R14, R9.reuse, 0x4, R12 ;  /* 0x00000004090e7825 */ /* 0x040fe400078e020c */
[----:B------:R-:W2:Y:S04]  /*06d0*/  LDG.E R12, desc[UR4][R12.64] ;  /* 0x000000040c0c7981 */ /* 0x000ea8000c1e1900 */
[----:B------:R-:W2:Y:S01]  /*06e0*/  LDG.E R23, desc[UR4][R6.64+0x4] ;  /* 0x0000040406177981 */ /* 0x000ea2000c1e1900 */
[----:B------:R-:W-:-:S03]  /*06f0*/  IMAD.WIDE R16, R9, 0x4, R14 ;  /* 0x0000000409107825 */ /* 0x000fc600078e020e */
[----:B------:R-:W4:Y:S04]  /*0700*/  LDG.E R22, desc[UR4][R14.64] ;  /* 0x000000040e167981 */ /* 0x000f28000c1e1900 */
[----:B------:R-:W4:Y:S04]  /*0710*/  LDG.E R20, desc[UR4][R6.64+0x8] ;  /* 0x0000080406147981 */ /* 0x000f28000c1e1900 */
[----:B------:R-:W5:Y:S04]  /*0720*/  LDG.E R25, desc[UR4][R6.64+0xc] ;  /* 0x00000c0406197981 */ /* 0x000f68000c1e1900 */
[----:B------:R-:W5:Y:S01]  /*0730*/  LDG.E R16, desc[UR4][R16.64] ;  /* 0x0000000410107981 */ /* 0x000f62000c1e1900 */
[----:B------:R-:W-:Y:S01]  /*0740*/  IADD3 R21, PT, PT, R21, 0x4, RZ ;  /* 0x0000000415157810 */ /* 0x000fe20007ffe0ff */
[----:B---3--:R-:W-:-:S04]  /*0750*/  FFMA R24, R19, R4, R24 ;  /* 0x0000000413187223 */ /* 0x008fc80000000018 */
[----:B--2---:R-:W-:-:S04]  /*0760*/  FFMA R23, R23, R12, R24 ;  /* 0x0000000c17177223 */ /* 0x004fc80000000018 */
[----:B----4-:R-:W-:-:S04]  /*0770*/  FFMA R20, R20, R22, R23 ;  /* 0x0000001614147223 */ /* 0x010fc80000000017 */
[----:B-----5:R-:W-:-:S07]  /*0780*/  FFMA R24, R25, R16, R20 ;  /* 0x0000001019187223 */ /* 0x020fce0000000014 */
.L_x_9:
[----:B------:R-:W-:Y:S05]  /*0790*/  @!P2 BRA `(.L_x_6) ;  /* 0x00000000007ca947 */ /* 0x000fea0003800000 */
[----:B------:R-:W-:Y:S02]  /*07a0*/  ISETP.NE.AND P3, PT, R8, 0x1, PT ;  /* 0x000000010800780c */ /* 0x000fe40003f65270 */
[----:B------:R-:W-:-:S04]  /*07b0*/  LOP3.LUT R4, R2, 0x1, RZ, 0xc0, !PT ;  /* 0x0000000102047812 */ /* 0x000fc800078ec0ff */
[----:B------:R-:W-:-:S07]  /*07c0*/  ISETP.NE.U32.AND P2, PT, R4, 0x1, PT ;  /* 0x000000010400780c */ /* 0x000fce0003f45070 */
[----:B------:R-:W0:Y:S01]  /*07d0*/  @P3 LDC.64 R16, c[0x0][0x398] ;  /* 0x0000e600ff103b82 */ /* 0x000e220000000a00 */
[CC--:B------:R-:W-:Y:S02]  /*07e0*/  @P3 IADD3 R19, PT, PT, R10.reuse, R21.reuse, RZ ;  /* 0x000000150a133210 */ /* 0x0c0fe40007ffe0ff */
[----:B------:R-:W-:-:S04]  /*07f0*/  @P3 IADD3 R8, P4, PT, R10, R21, RZ ;  /* 0x000000150a083210 */ /* 0x000fc80007f9e0ff */
[----:B------:R-:W-:Y:S01]  /*0800*/  @P3 IADD3.X R18, PT, PT, RZ, RZ, RZ, P4, !PT ;  /* 0x000000ffff123210 */ /* 0x000fe200027fe4ff */
[----:B------:R-:W2:Y:S08]  /*0810*/  @P3 LDC.64 R14, c[0x0][0x380] ;  /* 0x0000e000ff0e3b82 */ /* 0x000eb00000000a00 */
[----:B------:R-:W3:Y:S08]  /*0820*/  @P3 LDC.64 R12, c[0x0][0x398] ;  /* 0x0000e600ff0c3b82 */ /* 0x000ef00000000a00 */
[----:B-1----:R-:W1:Y:S01]  /*0830*/  @!P2 LDC.64 R4, c[0x0][0x398] ;  /* 0x0000e600ff04ab82 */ /* 0x002e620000000a00 */
[----:B0-----:R-:W-:-:S04]  /*0840*/  @P3 IMAD.WIDE.U32 R16, R19, 0x4, R16 ;  /* 0x0000000413103825 */ /* 0x001fc800078e0010 */
[C---:B------:R-:W-:Y:S01]  /*0850*/  @P3 IMAD R19, R21.reuse, R9, R0 ;  /* 0x0000000915133224 */ /* 0x040fe200078e0200 */
[----:B------:R-:W-:Y:S01]  /*0860*/  @P3 IADD3 R21, PT, PT, R21, 0x2, RZ ;  /* 0x0000000215153810 */ /* 0x000fe20007ffe0ff */
[----:B------:R-:W4:Y:S01]  /*0870*/  @P3 LDG.E R17, desc[UR4][R16.64] ;  /* 0x0000000410113981 */ /* 0x000f22000c1e1900 */
[----:B------:R-:W0:Y:S01]  /*0880*/  @!P2 LDC.64 R6, c[0x0][0x380] ;  /* 0x0000e000ff06ab82 */ /* 0x000e220000000a00 */
[----:B--2---:R-:W-:Y:S01]  /*0890*/  @P3 IMAD.WIDE R14, R19, 0x4, R14 ;  /* 0x00000004130e3825 */ /* 0x004fe200078e020e */
[----:B------:R-:W-:Y:S02]  /*08a0*/  @!P2 IADD3 R23, PT, PT, R10, R21, RZ ;  /* 0x000000150a17a210 */ /* 0x000fe40007ffe0ff */
[----:B---3--:R-:W-:Y:S01]  /*08b0*/  @P3 LEA R12, P4, R8, R12, 0x2 ;  /* 0x0000000c080c3211 */ /* 0x008fe200078810ff */
[----:B------:R-:W-:-:S03]  /*08c0*/  @!P2 IMAD R21, R21, R9, R0 ;  /* 0x000000091515a224 */ /* 0x000fc600078e0200 */
[----:B------:R-:W-:Y:S01]  /*08d0*/  @P3 LEA.HI.X R13, R8, R13, R18, 0x2, P4 ;  /* 0x0000000d080d3211 */ /* 0x000fe200020f1412 */
[----:B------:R-:W-:Y:S01]  /*08e0*/  @P3 IMAD.WIDE R18, R9, 0x4, R14 ;  /* 0x0000000409123825 */ /* 0x000fe200078e020e */
[----:B------:R-:W4:Y:S03]  /*08f0*/  @P3 LDG.E R8, desc[UR4][R14.64] ;  /* 0x000000040e083981 */ /* 0x000f26000c1e1900 */
[----:B-1----:R-:W-:Y:S01]  /*0900*/  @!P2 IMAD.WIDE.U32 R4, R23, 0x4, R4 ;  /* 0x000000041704a825 */ /* 0x002fe200078e0004 */
[----:B------:R-:W2:Y:S04]  /*0910*/  @P3 LDG.E R13, desc[UR4][R12.64+0x4] ;  /* 0x000004040c0d3981 */ /* 0x000ea8000c1e1900 */
[----:B------:R-:W2:Y:S01]  /*0920*/  @P3 LDG.E R18, desc[UR4][R18.64] ;  /* 0x0000000412123981 */ /* 0x000ea2000c1e1900 */
[----:B0-----:R-:W-:-:S03]  /*0930*/  @!P2 IMAD.WIDE R6, R21, 0x4, R6 ;  /* 0x000000041506a825 */ /* 0x001fc600078e0206 */
[----:B------:R-:W3:Y:S04]  /*0940*/  @!P2 LDG.E R5, desc[UR4][R4.64] ;  /* 0x000000040405a981 */ /* 0x000ee8000c1e1900 */
[----:B------:R-:W3:Y:S01]  /*0950*/  @!P2 LDG.E R6, desc[UR4][R6.64] ;  /* 0x000000040606a981 */ /* 0x000ee2000c1e1900 */
[----:B----4-:R-:W-:-:S04]  /*0960*/  @P3 FFMA R8, R17, R8, R24 ;  /* 0x0000000811083223 */ /* 0x010fc80000000018 */
[----:B--2---:R-:W-:-:S04]  /*0970*/  @P3 FFMA R24, R13, R18, R8 ;  /* 0x000000120d183223 */ /* 0x004fc80000000008 */
[----:B---3--:R-:W-:-:S07]  /*0980*/  @!P2 FFMA R24, R5, R6, R24 ;  /* 0x000000060518a223 */ /* 0x008fce0000000018 */
.L_x_6:
[----:B-1----:R-:W0:Y:S01]  /*0990*/  LDC.64 R4, c[0x0][0x388] ;  /* 0x0000e200ff047b82 */ /* 0x002e220000000a00 */
[----:B------:R-:W-:-:S04]  /*09a0*/  IMAD R7, R11, R9, R0 ;  /* 0x000000090b077224 */ /* 0x000fc800078e0200 */
[----:B0-----:R-:W-:-:S05]  /*09b0*/  IMAD.WIDE R4, R7, 0x4, R4 ;  /* 0x0000000407047825 */ /* 0x001fca00078e0204 */
[----:B------:R0:W-:Y:S02]  /*09c0*/  STG.E desc[UR4][R4.64], R24 ;  /* 0x0000001804007986 */ /* 0x0001e4000c101904 */
.L_x_5:
[----:B------:R-:W-:Y:S05]  /*09d0*/  BSYNC.RECONVERGENT B0 ;  /* 0x0000000000007941 */ /* 0x000fea0003800200 */
.L_x_4:
[----:B------:R-:W-:Y:S06]  /*09e0*/  BAR.SYNC.DEFER_BLOCKING 0x0 ;  /* 0x0000000000007b1d */ /* 0x000fec0000010000 */
[----:B------:R-:W-:Y:S04]  /*09f0*/  BSSY.RECONVERGENT B0, `(.L_x_10) ;  /* 0x0000081000007945 */ /* 0x000fe80003800200 */
[----:B------:R-:W-:Y:S05]  /*0a00*/  @!P1 BRA `(.L_x_11) ;  /* 0x0000000400fc9947 */ /* 0x000fea0003800000 */
[----:B------:R-:W-:Y:S01]  /*0a10*/  ISETP.GE.AND P1, PT, R9, 0x1, PT ;  /* 0x000000010900780c */ /* 0x000fe20003f26270 */
[----:B0-----:R-:W-:-:S12]  /*0a20*/  HFMA2 R24, -RZ, RZ, 0, 0 ;  /* 0x00000000ff187431 */ /* 0x001fd800000001ff */
[----:B------:R-:W-:Y:S05]  /*0a30*/  @!P1 BRA `(.L_x_12) ;  /* 0x0000000400e09947 */ /* 0x000fea0003800000 */
[----:B------:R-:W-:Y:S01]  /*0a40*/  ISETP.GE.U32.AND P2, PT, R9, 0x8, PT ;  /* 0x000000080900780c */ /* 0x000fe20003f46070 */
        /* <DEDUP_REMOVED lines=14> */
.L_x_14:
        /* <DEDUP_REMOVED lines=41> */
.L_x_13:
        /* <DEDUP_REMOVED lines=32> */
.L_x_15:
        /* <DEDUP_REMOVED lines=32> */
.L_x_12:
[----:B-1----:R-:W0:Y:S01]  /*11c0*/  LDC.64 R4, c[0x0][0x3a0] ;  /* 0x0000e800ff047b82 */ /* 0x002e220000000a00 */
[----:B------:R-:W-:-:S04]  /*11d0*/  IMAD R3, R11, R3, R0 ;  /* 0x000000030b037224 */ /* 0x000fc800078e0200 */
[----:B0-----:R-:W-:-:S05]  /*11e0*/  IMAD.WIDE R4, R3, 0x4, R4 ;  /* 0x0000000403047825 */ /* 0x001fca00078e0204 */
[----:B------:R2:W-:Y:S02]  /*11f0*/  STG.E desc[UR4][R4.64], R24 ;  /* 0x0000001804007986 */ /* 0x0005e4000c101904 */
.L_x_11:
[----:B------:R-:W-:Y:S05]  /*1200*/  BSYNC.RECONVERGENT B0 ;  /* 0x0000000000007941 */ /* 0x000fea0003800200 */
.L_x_10:
[----:B------:R-:W-:Y:S01]  /*1210*/  BAR.SYNC.DEFER_BLOCKING 0x0 ;  /* 0x0000000000007b1d */ /* 0x000fe20000010000 */
[----:B------:R-:W-:-:S05]  /*1220*/  ISETP.GE.OR P0, PT, R11, R2, P0 ;  /* 0x000000020b00720c */ /* 0x000fca0000706670 */
[----:B------:R-:W-:Y:S08]  /*1230*/  BSSY.RECONVERGENT B0, `(.L_x_16) ;  /* 0x0000009000007945 */ /* 0x000ff00003800200 */
[----:B------:R-:W-:Y:S05]  /*1240*/  @P0 BRA `(.L_x_17) ;  /* 0x00000000001c0947 */ /* 0x000fea0003800000 */
[----:B------:R-:W3:Y:S01]  /*1250*/  LDC.64 R2, c[0x0][0x380] ;  /* 0x0000e000ff027b82 */ /* 0x000ee20000000a00 */
[----:B------:R-:W-:-:S07]  /*1260*/  IMAD R9, R11, R9, R0 ;  /* 0x000000090b097224 */ /* 0x000fce00078e0200 */
[----:B012---:R-:W0:Y:S01]  /*1270*/  LDC.64 R4, c[0x0][0x3b0] ;  /* 0x0000ec00ff047b82 */ /* 0x007e220000000a00 */
[----:B---3--:R-:W-:-:S06]  /*1280*/  IMAD.WIDE R2, R9, 0x4, R2 ;  /* 0x0000000409027825 */ /* 0x008fcc00078e0202 */
[----:B------:R-:W2:Y:S01]  /*1290*/  LDG.E R3, desc[UR4][R2.64] ;  /* 0x0000000402037981 */ /* 0x000ea2000c1e1900 */
[----:B0-----:R-:W-:-:S05]  /*12a0*/  IMAD.WIDE R4, R9, 0x4, R4 ;  /* 0x0000000409047825 */ /* 0x001fca00078e0204 */
[----:B--2---:R3:W-:Y:S02]  /*12b0*/  STG.E desc[UR4][R4.64], R3 ;  /* 0x0000000304007986 */ /* 0x0047e4000c101904 */
.L_x_17:
[----:B------:R-:W-:Y:S05]  /*12c0*/  BSYNC.RECONVERGENT B0 ;  /* 0x0000000000007941 */ /* 0x000fea0003800200 */
.L_x_16:
[----:B------:R-:W-:Y:S06]  /*12d0*/  BAR.SYNC.DEFER_BLOCKING 0x0 ;  /* 0x0000000000007b1d */ /* 0x000fec0000010000 */
[----:B------:R-:W-:Y:S05]  /*12e0*/  EXIT ;  /* 0x000000000000794d */ /* 0x000fea0003800000 */
.L_x_18:
        /* <DEDUP_REMOVED lines=9> */
.L_x_32:


//--------------------- .text._Z5FC_fpPfS_S_S_iii --------------------------
	.section	.text._Z5FC_fpPfS_S_S_iii,"ax",@progbits
	.align	128
        .global         _Z5FC_fpPfS_S_S_iii
        .type           _Z5FC_fpPfS_S_S_iii,@function
        .size           _Z5FC_fpPfS_S_S_iii,(.L_x_33 - _Z5FC_fpPfS_S_S_iii)
        .other          _Z5FC_fpPfS_S_S_iii,@"STO_CUDA_ENTRY STV_DEFAULT"
_Z5FC_fpPfS_S_S_iii:
.text._Z5FC_fpPfS_S_S_iii:
[----:B------:R-:W-:Y:S01]  /*0000*/  LDC R1, c[0x0][0x37c] ;  /* 0x0000df00ff017b82 */ /* 0x000fe20000000800 */
[----:B------:R-:W0:Y:S07]  /*0010*/  S2R R4, SR_TID.X ;  /* 0x0000000000047919 */ /* 0x000e2e0000002100 */
[----:B------:R-:W1:Y:S01]  /*0020*/  LDC R0, c[0x0][0x364] ;  /* 0x0000d900ff007b82 */ /* 0x000e620000000800 */
[----:B------:R-:W2:Y:S01]  /*0030*/  LDCU UR6, c[0x0][0x3a8] ;  /* 0x00007500ff0677ac */ /* 0x000ea20008000800 */
[----:B------:R-:W-:Y:S01]  /*0040*/  BSSY.RECONVERGENT B0, `(.L_x_19) ;  /* 0x00000bc000007945 */ /* 0x000fe20003800200 */
[----:B------:R-:W1:Y:S01]  /*0050*/  S2R R7, SR_TID.Y ;  /* 0x0000000000077919 */ /* 0x000e620000002200 */
[----:B------:R-:W3:Y:S04]  /*0060*/  LDCU UR7, c[0x0][0x3a0] ;  /* 0x00007400ff0777ac */ /* 0x000ee80008000800 */
[----:B------:R-:W0:Y:S01]  /*0070*/  S2UR UR5, SR_CTAID.X ;  /* 0x00000000000579c3 */ /* 0x000e220000002500 */
[----:B------:R-:W4:Y:S07]  /*0080*/  LDCU.64 UR10, c[0x0][0x358] ;  /* 0x00006b00ff0a77ac */ /* 0x000f2e0008000a00 */
[----:B------:R-:W0:Y:S08]  /*0090*/  LDC R5, c[0x0][0x360] ;  /* 0x0000d800ff057b82 */ /* 0x000e300000000800 */
[----:B------:R-:W1:Y:S08]  /*00a0*/  S2UR UR4, SR_CTAID.Y ;  /* 0x00000000000479c3 */ /* 0x000e700000002600 */
[----:B------:R-:W5:Y:S01]  /*00b0*/  LDC.64 R2, c[0x0][0x388] ;  /* 0x0000e200ff027b82 */ /* 0x000f620000000a00 */
[----:B0-----:R-:W-:-:S05]  /*00c0*/  IMAD R5, R5, UR5, R4 ;  /* 0x0000000505057c24 */ /* 0x001fca000f8e0204 */
[----:B--2---:R-:W-:Y:S01]  /*00d0*/  ISETP.GE.AND P0, PT, R5, UR6, PT ;  /* 0x0000000605007c0c */ /* 0x004fe2000bf06270 */
[----:B-1----:R-:W-:-:S04]  /*00e0*/  IMAD R0, R0, UR4, R7 ;  /* 0x0000000400007c24 */ /* 0x002fc8000f8e0207 */
[C---:B------:R-:W-:Y:S01]  /*00f0*/  IMAD R5, R0.reuse, UR6, R5 ;  /* 0x0000000600057c24 */ /* 0x040fe2000f8e0205 */
[----:B---3--:R-:W-:-:S03]  /*0100*/  ISETP.LT.AND P0, PT, R0, UR7, !P0 ;  /* 0x0000000700007c0c */ /* 0x008fc6000c701270 */
[----:B-----5:R-:W-:-:S10]  /*0110*/  IMAD.WIDE R2, R5, 0x4, R2 ;  /* 0x0000000405027825 */ /* 0x020fd400078e0202 */
[----:B----4-:R-:W-:Y:S05]  /*0120*/  @!P0 BRA `(.L_x_20) ;  /* 0x0000000800b48947 */ /* 0x010fea0003800000 */
[----:B------:R-:W0:Y:S01]  /*0130*/  LDCU UR6, c[0x0][0x3a4] ;  /* 0x00007480ff0677ac */ /* 0x000e220008000800 */
[----:B------:R-:W-:Y:S01]  /*0140*/  HFMA2 R17, -RZ, RZ, 0, 0 ;  /* 0x00000000ff117431 */ /* 0x000fe200000001ff */
[----:B0-----:R-:W-:-:S09]  /*0150*/  UISETP.GE.AND UP0, UPT, UR6, 0x1, UPT ;  /* 0x000000010600788c */ /* 0x001fd2000bf06270 */
[----:B------:R-:W-:Y:S05]  /*0160*/  BRA.U !UP0, `(.L_x_21) ;  /* 0x0000000908a07547 */ /* 0x000fea000b800000 */
[----:B------:R-:W-:Y:S02]  /*0170*/  UISETP.GE.U32.AND UP1, UPT, UR6, 0x10, UPT ;  /* 0x000000100600788c */ /* 0x000fe4000bf26070 */
[----:B------:R-:W-:Y:S01]  /*0180*/  IMAD R8, R0, UR6, RZ ;  /* 0x0000000600087c24 */ /* 0x000fe2000f8e02ff */
[----:B------:R-:W-:Y:S01]  /*0190*/  ULOP3.LUT UR7, UR6, 0xf, URZ, 0xc0, !UPT ;  /* 0x0000000f06077892 */ /* 0x000fe2000f8ec0ff */
[----:B------:R-:W-:Y:S02]  /*01a0*/  MOV R17, RZ ;  /* 0x000000ff00117202 */ /* 0x000fe40000000f00 */
[----:B------:R-:W-:Y:S01]  /*01b0*/  MOV R9, RZ ;  /* 0x000000ff00097202 */ /* 0x000fe20000000f00 */
[----:B------:R-:W-:Y:S02]  /*01c0*/  UISETP.NE.AND UP0, UPT, UR7, URZ, UPT ;  /* 0x000000ff0700728c */ /* 0x000fe4000bf05270 */
[----:B------:R-:W-:Y:S09]  /*01d0*/  BRA.U !UP1, `(.L_x_22) ;  /* 0x0000000509107547 */ /* 0x000ff2000b800000 */
[----:B------:R-:W0:Y:S01]  /*01e0*/  LDC.64 R4, c[0x0][0x390] ;  /* 0x0000e400ff047b82 */ /* 0x000e220000000a00 */
[----:B------:R-:W1:Y:S01]  /*01f0*/  LDCU.64 UR4, c[0x0][0x380] ;  /* 0x00007000ff0477ac */ /* 0x000e620008000a00 */
[----:B------:R-:W-:Y:S01]  /*0200*/  MOV R17, RZ ;  /* 0x000000ff00117202 */ /* 0x000fe20000000f00 */
[----:B------:R-:W-:-:S04]  /*0210*/  ULOP3.LUT UR8, UR6, 0x7ffffff0, URZ, 0xc0, !UPT ;  /* 0x7ffffff006087892 */ /* 0x000fc8000f8ec0ff */
[----:B------:R-:W-:Y:S02]  /*0220*/  UIADD3 UR9, UPT, UPT, -UR8, URZ, URZ ;  /* 0x000000ff08097290 */ /* 0x000fe4000fffe1ff */
[----:B------:R-:W-:Y:S01]  /*0230*/  MOV R9, UR8 ;  /* 0x0000000800097c02 */ /* 0x000fe20008000f00 */
[----:B-1----:R-:W-:-:S04]  /*0240*/  UIADD3 UR4, UP1, UPT, UR4, 0x20, URZ ;  /* 0x0000002004047890 */ /* 0x002fc8000ff3e0ff */
[----:B------:R-:W-:Y:S01]  /*0250*/  UIADD3.X UR5, UPT, UPT, URZ, UR5, URZ, UP1, !UPT ;  /* 0x00000005ff057290 */ /* 0x000fe20008ffe4ff */
[----:B0-----:R-:W-:Y:S01]  /*0260*/  IMAD.WIDE.U32 R4, R8, 0x4, R4 ;  /* 0x0000000408047825 */ /* 0x001fe200078e0004 */
[----:B------:R-:W-:Y:S02]  /*0270*/  MOV R6, UR4 ;  /* 0x0000000400067c02 */ /* 0x000fe40008000f00 */
[----:B------:R-:W-:Y:S02]  /*0280*/  IADD3 R4, P1, PT, R4, 0x20, RZ ;  /* 0x0000002004047810 */ /* 0x000fe40007f3e0ff */
[----:B------:R-:W-:Y:S02]  /*0290*/  MOV R7, UR5 ;  /* 0x0000000500077c02 */ /* 0x000fe40008000f00 */
[----:B------:R-:W-:-:S09]  /*02a0*/  IADD3.X R5, PT, PT, RZ, R5, RZ, P1, !PT ;  /* 0x00000005ff057210 */ /* 0x000fd20000ffe4ff */
.L_x_23:
[----:B------:R-:W2:Y:S04]  /*02b0*/  LDG.E R16, desc[UR10][R6.64+-0x20] ;  /* 0xffffe00a06107981 */ /* 0x000ea8000c1e1900 */
[----:B------:R-:W2:Y:S04]  /*02c0*/  LDG.E R24, desc[UR10][R4.64+-0x20] ;  /* 0xffffe00a04187981 */ /* 0x000ea8000c1e1900 */
[----:B------:R-:W3:Y:S04]  /*02d0*/  LDG.E R25, desc[UR10][R6.64+-0x1c] ;  /* 0xffffe40a06197981 */ /* 0x000ee8000c1e1900 */
[----:B------:R-:W3:Y:S04]  /*02e0*/  LDG.E R26, desc[UR10][R4.64+-0x1c] ;  /* 0xffffe40a041a7981 */ /* 0x000ee8000c1e1900 */
[----:B------:R-:W4:Y:S04]  /*02f0*/  LDG.E R19, desc[UR10][R6.64+-0x18] ;  /* 0xffffe80a06137981 */ /* 0x000f28000c1e1900 */
[----:B------:R-:W4:Y:S04]  /*0300*/  LDG.E R18, desc[UR10][R4.64+-0x18] ;  /* 0xffffe80a04127981 */ /* 0x000f28000c1e1900 */
[----:B------:R-:W5:Y:S04]  /*0310*/  LDG.E R20, desc[UR10][R6.64+-0x14] ;  /* 0xffffec0a06147981 */ /* 0x000f68000c1e1900 */
        /* <DEDUP_REMOVED lines=8> */
[----:B------:R-:W5:Y:S01]  /*03a0*/  LDG.E R15, desc[UR10][R4.64+-0x4] ;  /* 0xfffffc0a040f7981 */ /* 0x000f62000c1e1900 */
[----:B--2---:R-:W-:-:S03]  /*03b0*/  FFMA R16, R16, R24, R17 ;  /* 0x0000001810107223 */ /* 0x004fc60000000011 */
[----:B------:R-:W2:Y:S04]  /*03c0*/  LDG.E R17, desc[UR10][R6.64] ;  /* 0x0000000a06117981 */ /* 0x000ea8000c1e1900 */
[----:B------:R-:W2:Y:S01]  /*03d0*/  LDG.E R24, desc[UR10][R6.64+0x14] ;  /* 0x0000140a06187981 */ /* 0x000ea2000c1e1900 */
[----:B---3--:R-:W-:-:S03]  /*03e0*/  FFMA R26, R25, R26, R16 ;  /* 0x0000001a191a7223 */ /* 0x008fc60000000010 */
[----:B------:R-:W2:Y:S01]  /*03f0*/  LDG.E R16, desc[UR10][R4.64] ;  /* 0x0000000a04107981 */ /* 0x000ea2000c1e1900 */
[----:B----4-:R-:W-:-:S03]  /*0400*/  FFMA R25, R19, R18, R26 ;  /* 0x0000001213197223 */ /* 0x010fc6000000001a */
[----:B------:R-:W3:Y:S04]  /*0410*/  LDG.E R18, desc[UR10][R6.64+0x4] ;  /* 0x0000040a06127981 */ /* 0x000ee8000c1e1900 */
[----:B------:R-:W3:Y:S01]  /*0420*/  LDG.E R19, desc[UR10][R4.64+0x4] ;  /* 0x0000040a04137981 */ /* 0x000ee2000c1e1900 */
[----:B-----5:R-:W-:-:S03]  /*0430*/  FFMA R25, R20, R21, R25 ;  /* 0x0000001514197223 */ /* 0x020fc60000000019 */
[----:B------:R-:W4:Y:S04]  /*0440*/  LDG.E R20, desc[UR10][R6.64+0x8] ;  /* 0x0000080a06147981 */ /* 0x000f28000c1e1900 */
[----:B------:R-:W4:Y:S01]  /*0450*/  LDG.E R21, desc[UR10][R4.64+0x8] ;  /* 0x0000080a04157981 */ /* 0x000f22000c1e1900 */
[----:B------:R-:W-:-:S03]  /*0460*/  FFMA R25, R22, R23, R25 ;  /* 0x0000001716197223 */ /* 0x000fc60000000019 */
[----:B------:R-:W5:Y:S04]  /*0470*/  LDG.E R22, desc[UR10][R6.64+0xc] ;  /* 0x00000c0a06167981 */ /* 0x000f68000c1e1900 */
[----:B------:R-:W5:Y:S01]  /*0480*/  LDG.E R23, desc[UR10][R4.64+0xc] ;  /* 0x00000c0a04177981 */ /* 0x000f62000c1e1900 */
[----:B------:R-:W-:-:S03]  /*0490*/  FFMA R25, R10, R11, R25 ;  /* 0x0000000b0a197223 */ /* 0x000fc60000000019 */
[----:B------:R-:W5:Y:S04]  /*04a0*/  LDG.E R10, desc[UR10][R6.64+0x10] ;  /* 0x0000100a060a7981 */ /* 0x000f68000c1e1900 */
[----:B------:R-:W5:Y:S01]  /*04b0*/  LDG.E R11, desc[UR10][R4.64+0x10] ;  /* 0x0000100a040b7981 */ /* 0x000f62000c1e1900 */
[----:B------:R-:W-:-:S03]  /*04c0*/  FFMA R27, R12, R13, R25 ;  /* 0x0000000d0c1b7223 */ /* 0x000fc60000000019 */
[----:B------:R-:W5:Y:S04]  /*04d0*/  LDG.E R25, desc[UR10][R4.64+0x14] ;  /* 0x0000140a04197981 */ /* 0x000f68000c1e1900 */
[----:B------:R-:W5:Y:S04]  /*04e0*/  LDG.E R12, desc[UR10][R6.64+0x18] ;  /* 0x0000180a060c7981 */ /* 0x000f68000c1e1900 */
[----:B------:R-:W5:Y:S01]  /*04f0*/  LDG.E R13, desc[UR10][R4.64+0x18] ;  /* 0x0000180a040d7981 */ /* 0x000f62000c1e1900 */
[----:B------:R-:W-:-:S03]  /*0500*/  FFMA R26, R14, R15, R27 ;  /* 0x0000000f0e1a7223 */ /* 0x000fc6000000001b */
[----:B------:R0:W5:Y:S04]  /*0510*/  LDG.E R14, desc[UR10][R6.64+0x1c] ;  /* 0x00001c0a060e7981 */ /* 0x000168000c1e1900 */
[----:B------:R1:W5:Y:S01]  /*0520*/  LDG.E R15, desc[UR10][R4.64+0x1c] ;  /* 0x00001c0a040f7981 */ /* 0x000362000c1e1900 */
[----:B------:R-:W-:-:S04]  /*0530*/  UIADD3 UR9, UPT, UPT, UR9, 0x10, URZ ;  /* 0x0000001009097890 */ /* 0x000fc8000fffe0ff */
[----:B------:R-:W-:Y:S01]  /*0540*/  UISETP.NE.AND UP1, UPT, UR9, URZ, UPT ;  /* 0x000000ff0900728c */ /* 0x000fe2000bf25270 */
[----:B0-----:R-:W-:Y:S02]  /*0550*/  IADD3 R6, P1, PT, R6, 0x40, RZ ;  /* 0x0000004006067810 */ /* 0x001fe40007f3e0ff */
[----:B-1----:R-:W-:Y:S02]  /*0560*/  IADD3 R4, P2, PT, R4, 0x40, RZ ;  /* 0x0000004004047810 */ /* 0x002fe40007f5e0ff */
[----:B------:R-:W-:Y:S02]  /*0570*/  IADD3.X R7, PT, PT, RZ, R7, RZ, P1, !PT ;  /* 0x00000007ff077210 */ /* 0x000fe40000ffe4ff */
[----:B------:R-:W-:Y:S01]  /*0580*/  IADD3.X R5, PT, PT, RZ, R5, RZ, P2, !PT ;  /* 0x00000005ff057210 */ /* 0x000fe200017fe4ff */
[----:B--2---:R-:W-:-:S04]  /*0590*/  FFMA R17, R17, R16, R26 ;  /* 0x0000001011117223 */ /* 0x004fc8000000001a */
[----:B---3--:R-:W-:-:S04]  /*05a0*/  FFMA R17, R18, R19, R17 ;  /* 0x0000001312117223 */ /* 0x008fc80000000011 */
[----:B----4-:R-:W-:-:S04]  /*05b0*/  FFMA R17, R20, R21, R17 ;  /* 0x0000001514117223 */ /* 0x010fc80000000011 */
[----:B-----5:R-:W-:-:S04]  /*05c0*/  FFMA R17, R22, R23, R17 ;  /* 0x0000001716117223 */ /* 0x020fc80000000011 */
[----:B------:R-:W-:-:S04]  /*05d0*/  FFMA R11, R10, R11, R17 ;  /* 0x0000000b0a0b7223 */ /* 0x000fc80000000011 */
[----:B------:R-:W-:-:S04]  /*05e0*/  FFMA R11, R24, R25, R11 ;  /* 0x00000019180b7223 */ /* 0x000fc8000000000b */
[----:B------:R-:W-:-:S04]  /*05f0*/  FFMA R11, R12, R13, R11 ;  /* 0x0000000d0c0b7223 */ /* 0x000fc8000000000b */
[----:B------:R-:W-:Y:S01]  /*0600*/  FFMA R17, R14, R15, R11 ;  /* 0x0000000f0e117223 */ /* 0x000fe2000000000b */
[----:B------:R-:W-:Y:S06]  /*0610*/  BRA.U UP1, `(.L_x_23) ;  /* 0xfffffffd01247547 */ /* 0x000fec000b83ffff */
.L_x_22:
[----:B------:R-:W-:Y:S05]  /*0620*/  BRA.U !UP0, `(.L_x_21) ;  /* 0x0000000508707547 */ /* 0x000fea000b800000 */
[----:B------:R-:W-:Y:S02]  /*0630*/  UISETP.GE.U32.AND UP0, UPT, UR7, 0x8, UPT ;  /* 0x000000080700788c */ /* 0x000fe4000bf06070 */
[----:B------:R-:W-:-:S04]  /*0640*/  ULOP3.LUT UR5, UR6, 0x7, URZ, 0xc0, !UPT ;  /* 0x0000000706057892 */ /* 0x000fc8000f8ec0ff */
[----:B------:R-:W-:-:S03]  /*0650*/  UISETP.NE.AND UP1, UPT, UR5, URZ, UPT ;  /* 0x000000ff0500728c */ /* 0x000fc6000bf25270 */
[----:B------:R-:W-:Y:S08]  /*0660*/  BRA.U !UP0, `(.L_x_24) ;  /* 0x00000001088c7547 */ /* 0x000ff0000b800000 */
[----:B------:R-:W0:Y:S01]  /*0670*/  LDC.64 R10, c[0x0][0x390] ;  /* 0x0000e400ff0a7b82 */ /* 0x000e220000000a00 */
[----:B------:R-:W1:Y:S01]  /*0680*/  LDCU.64 UR8, c[0x0][0x390] ;  /* 0x00007200ff0877ac */ /* 0x000e620008000a00 */
[CC--:B------:R-:W-:Y:S02]  /*0690*/  IADD3 R7, PT, PT, R8.reuse, R9.reuse, RZ ;  /* 0x0000000908077210 */ /* 0x0c0fe40007ffe0ff */
[----:B------:R-:W-:-:S04]  /*06a0*/  IADD3 R12, P1, PT, R8, R9, RZ ;  /* 0x00000009080c7210 */ /* 0x000fc80007f3e0ff */
[----:B------:R-:W2:Y:S01]  /*06b0*/  LDC.64 R4, c[0x0][0x380] ;  /* 0x0000e000ff047b82 */ /* 0x000ea20000000a00 */
[----:B0-----:R-:W-:Y:S01]  /*06c0*/  IMAD.WIDE.U32 R10, R7, 0x4, R10 ;  /* 0x00000004070a7825 */ /* 0x001fe200078e000a */
[----:B------:R-:W-:Y:S02]  /*06d0*/  IADD3.X R7, PT, PT, RZ, RZ, RZ, P1, !PT ;  /* 0x000000ffff077210 */ /* 0x000fe40000ffe4ff */
[C---:B-1----:R-:W-:Y:S02]  /*06e0*/  LEA R6, P1, R12.reuse, UR8, 0x2 ;  /* 0x000000080c067c11 */ /* 0x042fe4000f8210ff */
[----:B------:R-:W3:Y:S02]  /*06f0*/  LDG.E R19, desc[UR10][R10.64] ;  /* 0x0000000a0a137981 */ /* 0x000ee4000c1e1900 */
[----:B------:R-:W-:Y:S01]  /*0700*/  LEA.HI.X R7, R12, UR9, R7, 0x2, P1 ;  /* 0x000000090c077c11 */ /* 0x000fe200088f1407 */
[----:B--2---:R-:W-:-:S04]  /*0710*/  IMAD.WIDE.U32 R4, R9, 0x4, R4 ;  /* 0x0000000409047825 */ /* 0x004fc800078e0004 */
[----:B------:R-:W2:Y:S04]  /*0720*/  LDG.E R20, desc[UR10][R6.64+0x4] ;  /* 0x0000040a06147981 */ /* 0x000ea8000c1e1900 */
[----:B------:R-:W3:Y:S04]  /*0730*/  LDG.E R18, desc[UR10][R4.64] ;  /* 0x0000000a04127981 */ /* 0x000ee8000c1e1900 */
[----:B------:R-:W2:Y:S04]  /*0740*/  LDG.E R21, desc[UR10][R4.64+0x4] ;  /* 0x0000040a04157981 */ /* 0x000ea8000c1e1900 */
        /* <DEDUP_REMOVED lines=12> */
[----:B------:R-:W-:Y:S01]  /*0810*/  IADD3 R9, PT, PT, R9, 0x8, RZ ;  /* 0x0000000809097810 */ /* 0x000fe20007ffe0ff */
[----:B---3--:R-:W-:-:S04]  /*0820*/  FFMA R18, R18, R19, R17 ;  /* 0x0000001312127223 */ /* 0x008fc80000000011 */
[----:B--2---:R-:W-:-:S04]  /*0830*/  FFMA R18, R21, R20, R18 ;  /* 0x0000001415127223 */ /* 0x004fc80000000012 */
[----:B----4-:R-:W-:-:S04]  /*0840*/  FFMA R18, R23, R22, R18 ;  /* 0x0000001617127223 */ /* 0x010fc80000000012 */
[----:B-----5:R-:W-:-:S04]  /*0850*/  FFMA R18, R25, R24, R18 ;  /* 0x0000001819127223 */ /* 0x020fc80000000012 */
[----:B------:R-:W-:-:S04]  /*0860*/  FFMA R15, R15, R16, R18 ;  /* 0x000000100f0f7223 */ /* 0x000fc80000000012 */
[----:B------:R-:W-:-:S04]  /*0870*/  FFMA R13, R12, R13, R15 ;  /* 0x0000000d0c0d7223 */ /* 0x000fc8000000000f */
[----:B------:R-:W-:-:S04]  /*0880*/  FFMA R11, R10, R11, R13 ;  /* 0x0000000b0a0b7223 */ /* 0x000fc8000000000d */
[----:B------:R-:W-:-:S07]  /*0890*/  FFMA R17, R26, R14, R11 ;  /* 0x0000000e1a117223 */ /* 0x000fce000000000b */
.L_x_24:
        /* <DEDUP_REMOVED lines=12> */
[----:B-1----:R-:W-:-:S03]  /*0960*/  LEA R4, P1, R12, UR6, 0x2 ;  /* 0x000000060c047c11 */ /* 0x002fc6000f8210ff */
[----:B------:R-:W3:Y:S01]  /*0970*/  LDG.E R10, desc[UR10][R10.64] ;  /* 0x0000000a0a0a7981 */ /* 0x000ee2000c1e1900 */
        /* <DEDUP_REMOVED lines=14> */
.L_x_25:
[----:B------:R-:W-:Y:S05]  /*0a60*/  BRA.U !UP1, `(.L_x_21) ;  /* 0x0000000109607547 */ /* 0x000fea000b800000 */
[----:B------:R-:W0:Y:S01]  /*0a70*/  LDC.64 R4, c[0x0][0x390] ;  /* 0x0000e400ff047b82 */ /* 0x000e220000000a00 */
[----:B------:R-:W-:Y:S01]  /*0a80*/  IADD3 R11, PT, PT, R8, R9, RZ ;  /* 0x00000009080b7210 */ /* 0x000fe20007ffe0ff */
[----:B------:R-:W-:-:S06]  /*0a90*/  UIADD3 UR4, UPT, UPT, -UR4, URZ, URZ ;  /* 0x000000ff04047290 */ /* 0x000fcc000fffe1ff */
[----:B------:R-:W1:Y:S01]  /*0aa0*/  LDC.64 R6, c[0x0][0x380] ;  /* 0x0000e000ff067b82 */ /* 0x000e620000000a00 */
[----:B0-----:R-:W-:-:S03]  /*0ab0*/  IMAD.WIDE.U32 R4, R11, 0x4, R4 ;  /* 0x000000040b047825 */ /* 0x001fc600078e0004 */
[----:B------:R-:W-:Y:S02]  /*0ac0*/  MOV R10, R4 ;  /* 0x00000004000a7202 */ /* 0x000fe40000000f00 */
[----:B------:R-:W-:Y:S01]  /*0ad0*/  MOV R11, R5 ;  /* 0x00000005000b7202 */ /* 0x000fe20000000f00 */
[----:B-1----:R-:W-:-:S03]  /*0ae0*/  IMAD.WIDE.U32 R6, R9, 0x4, R6 ;  /* 0x0000000409067825 */ /* 0x002fc600078e0006 */
[----:B------:R-:W-:Y:S02]  /*0af0*/  MOV R8, R6 ;  /* 0x0000000600087202 */ /* 0x000fe40000000f00 */
[----:B------:R-:W-:-:S07]  /*0b00*/  MOV R9, R7 ;  /* 0x0000000700097202 */ /* 0x000fce0000000f00 */
.L_x_26:
[----:B------:R-:W-:Y:S02]  /*0b10*/  MOV R4, R8 ;  /* 0x0000000800047202 */ /* 0x000fe40000000f00 */
[----:B------:R-:W-:Y:S02]  /*0b20*/  MOV R6, R10 ;  /* 0x0000000a00067202 */ /* 0x000fe40000000f00 */
[----:B------:R-:W-:Y:S02]  /*0b30*/  MOV R5, R9 ;  /* 0x0000000900057202 */ /* 0x000fe40000000f00 */
[----:B------:R-:W-:-:S03]  /*0b40*/  MOV R7, R11 ;  /* 0x0000000b00077202 */ /* 0x000fc60000000f00 */
[----:B------:R-:W2:Y:S04]  /*0b50*/  LDG.E R4, desc[UR10][R4.64] ;  /* 0x0000000a04047981 */ /* 0x000ea8000c1e1900 */
[----:B------:R-:W2:Y:S01]  /*0b60*/  LDG.E R6, desc[UR10][R6.64] ;  /* 0x0000000a06067981 */ /* 0x000ea2000c1e1900 */
[----:B------:R-:W-:Y:S01]  /*0b70*/  UIADD3 UR4, UPT, UPT, UR4, 0x1, URZ ;  /* 0x0000000104047890 */ /* 0x000fe2000fffe0ff */
[----:B------:R-:W-:Y:S02]  /*0b80*/  IADD3 R10, P1, PT, R10, 0x4, RZ ;  /* 0x000000040a0a7810 */ /* 0x000fe40007f3e0ff */
[----:B------:R-:W-:Y:S01]  /*0b90*/  IADD3 R8, P2, PT, R8, 0x4, RZ ;  /* 0x0000000408087810 */ /* 0x000fe20007f5e0ff */
[----:B------:R-:W-:Y:S01]  /*0ba0*/  UISETP.NE.AND UP0, UPT, UR4, URZ, UPT ;  /* 0x000000ff0400728c */ /* 0x000fe2000bf05270 */
[----:B------:R-:W-:-:S02]  /*0bb0*/  IADD3.X R11, PT, PT, RZ, R11, RZ, P1, !PT ;  /* 0x0000000bff0b7210 */ /* 0x000fc40000ffe4ff */
[----:B------:R-:W-:Y:S01]  /*0bc0*/  IADD3.X R9, PT, PT, RZ, R9, RZ, P2, !PT ;  /* 0x00000009ff097210 */ /* 0x000fe200017fe4ff */
[----:B--2---:R-:W-:-:S05]  /*0bd0*/  FFMA R17, R4, R6, R17 ;  /* 0x0000000604117223 */ /* 0x004fca0000000011 */
[----:B------:R-:W-:Y:S05]  /*0be0*/  BRA.U UP0, `(.L_x_26) ;  /* 0xfffffffd00c87547 */ /* 0x000fea000b83ffff */
.L_x_21:
[----:B------:R0:W-:Y:S02]  /*0bf0*/  STG.E desc[UR10][R2.64], R17 ;  /* 0x0000001102007986 */ /* 0x0001e4000c10190a */
.L_x_20:
[----:B------:R-:W-:Y:S05]  /*0c00*/  BSYNC.RECONVERGENT B0 ;  /* 0x0000000000007941 */ /* 0x000fea0003800200 */
.L_x_19:
[----:B------:R-:W-:Y:S06]  /*0c10*/  BAR.SYNC.DEFER_BLOCKING 0x0 ;  /* 0x0000000000007b1d */ /* 0x000fec0000010000 */
[----:B------:R-:W-:Y:S05]  /*0c20*/  @!P0 EXIT ;  /* 0x000000000000894d */ /* 0x000fea0003800000 */
[----:B------:R-:W1:Y:S02]  /*0c30*/  LDC.64 R4, c[0x0][0x398] ;  /* 0x0000e600ff047b82 */ /* 0x000e640000000a00 */
[----:B-1----:R-:W-:Y:S02]  /*0c40*/  IMAD.WIDE.U32 R4, R0, 0x4, R4 ;  /* 0x0000000400047825 */ /* 0x002fe400078e0004 */
[----:B------:R-:W2:Y:S04]  /*0c50*/  LDG.E R0, desc[UR10][R2.64] ;  /* 0x0000000a02007981 */ /* 0x000ea8000c1e1900 */
[----:B------:R-:W2:Y:S02]  /*0c60*/  LDG.E R5, desc[UR10][R4.64] ;  /* 0x0000000a04057981 */ /* 0x000ea4000c1e1900 */
[----:B--2---:R-:W-:-:S05]  /*0c70*/  FADD R7, R0, R5 ;  /* 0x0000000500077221 */ /* 0x004fca0000000000 */
[----:B------:R-:W-:Y:S01]  /*0c80*/  STG.E desc[UR10][R2.64], R7 ;  /* 0x0000000702007986 */ /* 0x000fe2000c10190a */
[----:B------:R-:W-:Y:S05]  /*0c90*/  EXIT ;  /* 0x000000000000794d */ /* 0x000fea0003800000 */
.L_x_27:
        /* <DEDUP_REMOVED lines=14> */
.L_x_33:


//--------------------- .text._Z10maxpool_bpPfS_Piiii --------------------------
	.section	.text._Z10maxpool_bpPfS_Piiii,"ax",@progbits
	.align	128
        .global         _Z10maxpool_bpPfS_Piiii
        .type           _Z10maxpool_bpPfS_Piiii,@function
        .size           _Z10maxpool_bpPfS_Piiii,(.L_x_34 - _Z10maxpool_bpPfS_Piiii)
        .other          _Z10maxpool_bpPfS_Piiii,@"STO_CUDA_ENTRY STV_DEFAULT"
_Z10maxpool_bpPfS_Piiii:
.text._Z10maxpool_bpPfS_Piiii:
[----:B------:R-:W-:Y:S01]  /*0000*/  LDC R1, c[0x0][0x37c] ;  /* 0x0000df00ff017b82 */ /* 0x000fe20000000800 */
[----:B------:R-:W0:Y:S07]  /*0010*/  S2R R3, SR_TID.X ;  /* 0x0000000000037919 */ /* 0x000e2e0000002100 */
[----:B------:R-:W0:Y:S01]  /*0020*/  S2UR UR4, SR_CTAID.X ;  /* 0x00000000000479c3 */ /* 0x000e220000002500 */
[----:B------:R-:W1:Y:S01]  /*0030*/  LDCU.64 UR8, c[0x0][0x398] ;  /* 0x00007300ff0877ac */ /* 0x000e620008000a00 */
[----:B------:R-:W2:Y:S01]  /*0040*/  S2R R5, SR_TID.Y ;  /* 0x0000000000057919 */ /* 0x000ea20000002200 */
[----:B------:R-:W3:Y:S01]  /*0050*/  LDCU UR7, c[0x0][0x3a0] ;  /* 0x00007400ff0777ac */ /* 0x000ee20008000800 */
[----:B------:R-:W4:Y:S04]  /*0060*/  S2R R7, SR_TID.Z ;  /* 0x0000000000077919 */ /* 0x000f280000002300 */
[----:B------:R-:W0:Y:S08]  /*0070*/  LDC R0, c[0x0][0x360] ;  /* 0x0000d800ff007b82 */ /* 0x000e300000000800 */
[----:B------:R-:W2:Y:S08]  /*0080*/  S2UR UR5, SR_CTAID.Y ;  /* 0x00000000000579c3 */ /* 0x000eb00000002600 */
[----:B------:R-:W2:Y:S08]  /*0090*/  LDC R2, c[0x0][0x364] ;  /* 0x0000d900ff027b82 */ /* 0x000eb00000000800 */
[----:B------:R-:W4:Y:S01]  /*00a0*/  S2UR UR6, SR_CTAID.Z ;  /* 0x00000000000679c3 */ /* 0x000f220000002700 */
[----:B0-----:R-:W-:-:S05]  /*00b0*/  IMAD R0, R0, UR4, R3 ;  /* 0x0000000400007c24 */ /* 0x001fca000f8e0203 */
[----:B-1----:R-:W-:Y:S02]  /*00c0*/  ISETP.GE.AND P0, PT, R0, UR9, PT ;  /* 0x0000000900007c0c */ /* 0x002fe4000bf06270 */
[----:B------:R-:W4:Y:S01]  /*00d0*/  LDC R4, c[0x0][0x368] ;  /* 0x0000da00ff047b82 */ /* 0x000f220000000800 */
[----:B--2---:R-:W-:-:S05]  /*00e0*/  IMAD R2, R2, UR5, R5 ;  /* 0x0000000502027c24 */ /* 0x004fca000f8e0205 */
[----:B------:R-:W-:Y:S01]  /*00f0*/  ISETP.GE.OR P0, PT, R2, UR8, P0 ;  /* 0x0000000802007c0c */ /* 0x000fe20008706670 */
[----:B----4-:R-:W-:-:S05]  /*0100*/  IMAD R3, R4, UR6, R7 ;  /* 0x0000000604037c24 */ /* 0x010fca000f8e0207 */
[----:B---3--:R-:W-:-:S13]  /*0110*/  ISETP.GE.OR P0, PT, R3, UR7, P0 ;  /* 0x0000000703007c0c */ /* 0x008fda0008706670 */
[----:B------:R-:W-:Y:S05]  /*0120*/  @P0 EXIT ;  /* 0x000000000000094d */ /* 0x000fea0003800000 */
[----:B------:R-:W0:Y:S01]  /*0130*/  LDC.64 R4, c[0x0][0x390] ;  /* 0x0000e400ff047b82 */ /* 0x000e220000000a00 */
[----:B------:R-:W-:Y:S01]  /*0140*/  IMAD R6, R3, UR8, R2 ;  /* 0x0000000803067c24 */ /* 0x000fe2000f8e0202 */
[----:B------:R-:W1:Y:S03]  /*0150*/  LDCU.64 UR4, c[0x0][0x358] ;  /* 0x00006b00ff0477ac */ /* 0x000e660008000a00 */
[----:B------:R-:W-:-:S03]  /*0160*/  IMAD R9, R6, UR9, RZ ;  /* 0x0000000906097c24 */ /* 0x000fc6000f8e02ff */
[----:B------:R-:W2:Y:S02]  /*0170*/  LDC.64 R2, c[0x0][0x388] ;  /* 0x0000e200ff027b82 */ /* 0x000ea40000000a00 */
[----:B------:R-:W-:-:S05]  /*0180*/  IADD3 R7, PT, PT, R0, R9, RZ ;  /* 0x0000000900077210 */ /* 0x000fca0007ffe0ff */
[----:B0-----:R-:W-:-:S06]  /*0190*/  IMAD.WIDE R4, R7, 0x4, R4 ;  /* 0x0000000407047825 */ /* 0x001fcc00078e0204 */
[----:B-1----:R-:W3:Y:S01]  /*01a0*/  LDG.E R4, desc[UR4][R4.64] ;  /* 0x0000000404047981 */ /* 0x002ee2000c1e1900 */
[----:B--2---:R-:W-:Y:S02]  /*01b0*/  IMAD.WIDE R2, R7, 0x4, R2 ;  /* 0x0000000407027825 */ /* 0x004fe400078e0202 */
[----:B------:R-:W0:Y:S04]  /*01c0*/  LDC.64 R6, c[0x0][0x380] ;  /* 0x0000e000ff067b82 */ /* 0x000e280000000a00 */
[----:B------:R-:W2:Y:S01]  /*01d0*/  LDG.E R3, desc[UR4][R2.64] ;  /* 0x0000000402037981 */ /* 0x000ea2000c1e1900 */
[----:B------:R-:W-:-:S04]  /*01e0*/  LEA R9, R9, R0, 0x1 ;  /* 0x0000000009097211 */ /* 0x000fc800078e08ff */
[----:B---3--:R-:W-:-:S05]  /*01f0*/  LEA R9, R9, R4, 0x1 ;  /* 0x0000000409097211 */ /* 0x008fca00078e08ff */
[----:B0-----:R-:W-:-:S05]  /*0200*/  IMAD.WIDE R6, R9, 0x4, R6 ;  /* 0x0000000409067825 */ /* 0x001fca00078e0206 */
[----:B--2---:R-:W-:Y:S01]  /*0210*/  STG.E desc[UR4][R6.64], R3 ;  /* 0x0000000306007986 */ /* 0x004fe2000c101904 */
[----:B------:R-:W-:Y:S05]  /*0220*/  EXIT ;  /* 0x000000000000794d */ /* 0x000fea0003800000 */
.L_x_28:
        /* <DEDUP_REMOVED lines=13> */
.L_x_34:


//--------------------- .text._Z10maxpool_fpPfS_Piiii --------------------------
	.section	.text._Z10maxpool_fpPfS_Piiii,"ax",@progbits
	.align	128
        .global         _Z10maxpool_fpPfS_Piiii
        .type           _Z10maxpool_fpPfS_Piiii,@function
        .size           _Z10maxpool_fpPfS_Piiii,(.L_x_35 - _Z10maxpool_fpPfS_Piiii)
        .other          _Z10maxpool_fpPfS_Piiii,@"STO_CUDA_ENTRY STV_DEFAULT"
_Z10maxpool_fpPfS_Piiii:
.text._Z10maxpool_fpPfS_Piiii:
[----:B------:R-:W-:Y:S01]  /*0000*/  LDC R1, c[0x0][0x37c] ;  /* 0x0000df00ff017b82 */ /* 0x000fe20000000800 */
[----:B------:R-:W0:Y:S07]  /*0010*/  S2R R3, SR_TID.Y ;  /* 0x0000000000037919 */ /* 0x000e2e0000002200 */
[----:B------:R-:W1:Y:S01]  /*0020*/  LDC R0, c[0x0][0x360] ;  /* 0x0000d800ff007b82 */ /* 0x000e620000000800 */
[----:B------:R-:W2:Y:S01]  /*0030*/  LDCU UR6, c[0x0][0x398] ;  /* 0x00007300ff0677ac */ /* 0x000ea20008000800 */
[----:B------:R-:W3:Y:S01]  /*0040*/  S2R R6, SR_TID.Z ;  /* 0x0000000000067919 */ /* 0x000ee20000002300 */
[----:B------:R-:W4:Y:S05]  /*0050*/  LDCU UR7, c[0x0][0x3a0] ;  /* 0x00007400ff0777ac */ /* 0x000f2a0008000800 */
[----:B------:R-:W0:Y:S08]  /*0060*/  S2UR UR5, SR_CTAID.Y ;  /* 0x00000000000579c3 */ /* 0x000e300000002600 */
[----:B------:R-:W0:Y:S01]  /*0070*/  LDC R4, c[0x0][0x364] ;  /* 0x0000d900ff047b82 */ /* 0x000e220000000800 */
[----:B--2---:R-:W-:-:S04]  /*0080*/  ULEA.HI UR4, UR6, UR6, URZ, 0x1 ;  /* 0x0000000606047291 */ /* 0x004fc8000f8f08ff */
[----:B------:R-:W-:-:S03]  /*0090*/  USHF.R.S32.HI UR4, URZ, 0x1, UR4 ;  /* 0x00000001ff047899 */ /* 0x000fc60008011404 */
[----:B------:R-:W3:Y:S01]  /*00a0*/  LDC R5, c[0x0][0x368] ;  /* 0x0000da00ff057b82 */ /* 0x000ee20000000800 */
[----:B0-----:R-:W-:-:S07]  /*00b0*/  IMAD R4, R4, UR5, R3 ;  /* 0x0000000504047c24 */ /* 0x001fce000f8e0203 */
[----:B------:R-:W3:Y:S01]  /*00c0*/  S2UR UR5, SR_CTAID.Z ;  /* 0x00000000000579c3 */ /* 0x000ee20000002700 */
[----:B------:R-:W1:Y:S01]  /*00d0*/  S2R R3, SR_TID.X ;  /* 0x0000000000037919 */ /* 0x000e620000002100 */
[----:B------:R-:W-:-:S06]  /*00e0*/  ISETP.GE.AND P0, PT, R4, UR4, PT ;  /* 0x0000000404007c0c */ /* 0x000fcc000bf06270 */
[----:B------:R-:W1:Y:S08]  /*00f0*/  S2UR UR4, SR_CTAID.X ;  /* 0x00000000000479c3 */ /* 0x000e700000002500 */
[----:B------:R-:W0:Y:S01]  /*0100*/  @!P0 LDC R2, c[0x0][0x39c] ;  /* 0x0000e700ff028b82 */ /* 0x000e220000000800 */
[----:B---3--:R-:W-:Y:S02]  /*0110*/  IMAD R5, R5, UR5, R6 ;  /* 0x0000000505057c24 */ /* 0x008fe4000f8e0206 */
[----:B-1----:R-:W-:Y:S01]  /*0120*/  IMAD R0, R0, UR4, R3 ;  /* 0x0000000400007c24 */ /* 0x002fe2000f8e0203 */
[----:B0-----:R-:W-:-:S04]  /*0130*/  @!P0 LEA.HI R2, R2, R2, RZ, 0x1 ;  /* 0x0000000202028211 */ /* 0x001fc800078f08ff */
[----:B------:R-:W-:-:S04]  /*0140*/  @!P0 SHF.R.S32.HI R3, RZ, 0x1, R2 ;  /* 0x00000001ff038819 */ /* 0x000fc80000011402 */
[----:B------:R-:W-:-:S04]  /*0150*/  ISETP.LT.AND P0, PT, R0, R3, !P0 ;  /* 0x000000030000720c */ /* 0x000fc80004701270 */
[----:B----4-:R-:W-:-:S13]  /*0160*/  ISETP.GE.OR P0, PT, R5, UR7, !P0 ;  /* 0x0000000705007c0c */ /* 0x010fda000c706670 */
[----:B------:R-:W-:Y:S05]  /*0170*/  @P0 EXIT ;  /* 0x000000000000094d */ /* 0x000fea0003800000 */
[----:B------:R-:W0:Y:S01]  /*0180*/  LDC R7, c[0x0][0x39c] ;  /* 0x0000e700ff077b82 */ /* 0x000e220000000800 */
[----:B------:R-:W1:Y:S01]  /*0190*/  LDCU.64 UR4, c[0x0][0x358] ;  /* 0x00006b00ff0477ac */ /* 0x000e620008000a00 */
[----:B------:R-:W-:-:S06]  /*01a0*/  IMAD R6, R5, UR6, RZ ;  /* 0x0000000605067c24 */ /* 0x000fcc000f8e02ff */
[----:B------:R-:W2:Y:S08]  /*01b0*/  LDC.64 R2, c[0x0][0x380] ;  /* 0x0000e000ff027b82 */ /* 0x000eb00000000a00 */
[----:B------:R-:W3:Y:S01]  /*01c0*/  LDC.64 R8, c[0x0][0x388] ;  /* 0x0000e200ff087b82 */ /* 0x000ee20000000a00 */
[----:B0-----:R-:W-:-:S04]  /*01d0*/  IMAD R11, R4, R7, RZ ;  /* 0x00000007040b7224 */ /* 0x001fc800078e02ff */
[----:B------:R-:W-:-:S04]  /*01e0*/  IMAD.IADD R4, R0, 0x1, R11 ;  /* 0x0000000100047824 */ /* 0x000fc800078e020b */
[----:B------:R-:W-:-:S04]  /*01f0*/  IMAD.SHL.U32 R4, R4, 0x2, RZ ;  /* 0x0000000204047824 */ /* 0x000fc800078e00ff */
[----:B------:R-:W-:-:S04]  /*0200*/  IMAD R5, R6, R7, R4 ;  /* 0x0000000706057224 */ /* 0x000fc800078e0204 */
[----:B--2---:R-:W-:Y:S01]  /*0210*/  IMAD.WIDE R2, R5, 0x4, R2 ;  /* 0x0000000405027825 */ /* 0x004fe200078e0202 */
[----:B------:R-:W-:Y:S01]  /*0220*/  LEA.HI R6, R6, R6, RZ, 0x1 ;  /* 0x0000000606067211 */ /* 0x000fe200078f08ff */
[----:B------:R-:W0:Y:S03]  /*0230*/  LDC.64 R4, c[0x0][0x390] ;  /* 0x0000e400ff047b82 */ /* 0x000e260000000a00 */
[----:B-1----:R-:W2:Y:S01]  /*0240*/  LDG.E R13, desc[UR4][R2.64] ;  /* 0x00000004020d7981 */ /* 0x002ea2000c1e1900 */
[----:B------:R-:W-:Y:S02]  /*0250*/  SHF.R.S32.HI R6, RZ, 0x1, R6 ;  /* 0x00000001ff067819 */ /* 0x000fe40000011406 */
[----:B------:R-:W-:-:S03]  /*0260*/  LEA.HI R11, R11, R11, RZ, 0x1 ;  /* 0x0000000b0b0b7211 */ /* 0x000fc600078f08ff */
[----:B------:R-:W-:Y:S01]  /*0270*/  IMAD R6, R6, R7, RZ ;  /* 0x0000000706067224 */ /* 0x000fe200078e02ff */
[----:B------:R-:W-:-:S04]  /*0280*/  LEA.HI.SX32 R11, R11, R0, 0x1f ;  /* 0x000000000b0b7211 */ /* 0x000fc800078ffaff */
[----:B------:R-:W-:-:S04]  /*0290*/  LEA.HI R6, R6, R6, RZ, 0x1 ;  /* 0x0000000606067211 */ /* 0x000fc800078f08ff */
[----:B------:R-:W-:-:S05]  /*02a0*/  LEA.HI.SX32 R11, R6, R11, 0x1f ;  /* 0x0000000b060b7211 */ /* 0x000fca00078ffaff */
[----:B---3--:R-:W-:-:S04]  /*02b0*/  IMAD.WIDE R8, R11, 0x4, R8 ;  /* 0x000000040b087825 */ /* 0x008fc800078e0208 */
[----:B0-----:R-:W-:Y:S01]  /*02c0*/  IMAD.WIDE R4, R11, 0x4, R4 ;  /* 0x000000040b047825 */ /* 0x001fe200078e0204 */
[----:B--2---:R0:W-:Y:S04]  /*02d0*/  STG.E desc[UR4][R8.64], R13 ;  /* 0x0000000d08007986 */ /* 0x0041e8000c101904 */
[----:B------:R0:W-:Y:S04]  /*02e0*/  STG.E desc[UR4][R4.64], RZ ;  /* 0x000000ff04007986 */ /* 0x0001e8000c101904 */
[----:B------:R-:W2:Y:S04]  /*02f0*/  LDG.E R0, desc[UR4][R8.64] ;  /* 0x0000000408007981 */ /* 0x000ea8000c1e1900 */
[----:B------:R-:W2:Y:S01]  /*0300*/  LDG.E R15, desc[UR4][R2.64+0x4] ;  /* 0x00000404020f7981 */ /* 0x000ea2000c1e1900 */
[----:B------:R-:W-:Y:S01]  /*0310*/  IMAD.WIDE R10, R7, 0x4, R2 ;  /* 0x00000004070a7825 */ /* 0x000fe200078e0202 */
[----:B--2---:R-:W-:-:S13]  /*0320*/  FSETP.GEU.AND P0, PT, R0, R15, PT ;  /* 0x0000000f0000720b */ /* 0x004fda0003f0e000 */
[----:B------:R-:W-:Y:S01]  /*0330*/  @!P0 MOV R19, 0x1 ;  /* 0x0000000100138802 */ /* 0x000fe20000000f00 */
[----:B------:R0:W-:Y:S04]  /*0340*/  @!P0 STG.E desc[UR4][R8.64], R15 ;  /* 0x0000000f08008986 */ /* 0x0001e8000c101904 */
[----:B------:R0:W-:Y:S04]  /*0350*/  @!P0 STG.E desc[UR4][R4.64], R19 ;  /* 0x0000001304008986 */ /* 0x0001e8000c101904 */
[----:B------:R-:W2:Y:S04]  /*0360*/  @!P0 LDG.E R0, desc[UR4][R8.64] ;  /* 0x0000000408008981 */ /* 0x000ea8000c1e1900 */
[----:B------:R-:W2:Y:S02]  /*0370*/  LDG.E R17, desc[UR4][R10.64] ;  /* 0x000000040a117981 */ /* 0x000ea4000c1e1900 */
[----:B--2---:R-:W-:-:S13]  /*0380*/  FSETP.GEU.AND P0, PT, R0, R17, PT ;  /* 0x000000110000720b */ /* 0x004fda0003f0e000 */
[----:B------:R0:W-:Y:S04]  /*0390*/  @!P0 STG.E desc[UR4][R8.64], R17 ;  /* 0x0000001108008986 */ /* 0x0001e8000c101904 */
[----:B------:R0:W-:Y:S04]  /*03a0*/  @!P0 STG.E desc[UR4][R4.64], R7 ;  /* 0x0000000704008986 */ /* 0x0001e8000c101904 */
[----:B------:R-:W2:Y:S04]  /*03b0*/  LDG.E R3, desc[UR4][R10.64+0x4] ;  /* 0x000004040a037981 */ /* 0x000ea8000c1e1900 */
[----:B------:R-:W2:Y:S02]  /*03c0*/  @!P0 LDG.E R0, desc[UR4][R8.64] ;  /* 0x0000000408008981 */ /* 0x000ea4000c1e1900 */
[----:B--2---:R-:W-:-:S13]  /*03d0*/  FSETP.GEU.AND P0, PT, R0, R3, PT ;  /* 0x000000030000720b */ /* 0x004fda0003f0e000 */
[----:B0-----:R-:W-:Y:S05]  /*03e0*/  @P0 EXIT ;  /* 0x000000000000094d */ /* 0x001fea0003800000 */
[----:B------:R-:W-:Y:S01]  /*03f0*/  VIADD R7, R7, 0x1 ;  /* 0x0000000107077836 */ /* 0x000fe20000000000 */
[----:B------:R-:W-:Y:S04]  /*0400*/  STG.E desc[UR4][R8.64], R3 ;  /* 0x0000000308007986 */ /* 0x000fe8000c101904 */
[----:B------:R-:W-:Y:S01]  /*0410*/  STG.E desc[UR4][R4.64], R7 ;  /* 0x0000000704007986 */ /* 0x000fe2000c101904 */
[----:B------:R-:W-:Y:S05]  /*0420*/  EXIT ;  /* 0x000000000000794d */ /* 0x000fea0003800000 */
.L_x_29:
        /* <DEDUP_REMOVED lines=13> */
.L_x_35:


//--------------------- .nv.shared.reserved.0     --------------------------
	.section	.nv.shared.reserved.0,"aw",@nobits
	.weak		__nv_reservedSMEM_offset_0_alias
	.size		__nv_reservedSMEM_offset_0_alias, 0, 64
	.other		__nv_reservedSMEM_offset_0_alias,@"STO_CUDA_RESERVED_SHARED STV_DEFAULT"
__nv_reservedSMEM_offset_0_alias:
	.zero		0
	.zero		64


//--------------------- .nv.constant0._Z9FC_step_bPfS_S_ffiii --------------------------
	.section	.nv.constant0._Z9FC_step_bPfS_S_ffiii,"a",@progbits
	.sectionflags	@""
	.align	4
.nv.constant0._Z9FC_step_bPfS_S_ffiii:
	.zero		940


//--------------------- .nv.constant0._Z9FC_step_wPfS_S_ffiii --------------------------
	.section	.nv.constant0._Z9FC_step_wPfS_S_ffiii,"a",@progbits
	.sectionflags	@""
	.align	4
.nv.constant0._Z9FC_step_wPfS_S_ffiii:
	.zero		940


//--------------------- .nv.constant0._Z5FC_bpPfS_S_S_S_S_S_S_iii --------------------------
	.section	.nv.constant0._Z5FC_bpPfS_S_S_S_S_S_S_iii,"a",@progbits
	.sectionflags	@""
	.align	4
.nv.constant0._Z5FC_bpPfS_S_S_S_S_S_S_iii:
	.zero		972


//--------------------- .nv.constant0._Z5FC_fpPfS_S_S_iii --------------------------
	.section	.nv.constant0._Z5FC_fpPfS_S_S_iii,"a",@progbits
	.sectionflags	@""
	.align	4
.nv.constant0._Z5FC_fpPfS_S_S_iii:
	.zero		940


//--------------------- .nv.constant0._Z10maxpool_bpPfS_Piiii --------------------------
	.section	.nv.constant0._Z10maxpool_bpPfS_Piiii,"a",@progbits
	.sectionflags	@""
	.align	4
.nv.constant0._Z10maxpool_bpPfS_Piiii:
	.zero		932


//--------------------- .nv.constant0._Z10maxpool_fpPfS_Piiii --------------------------
	.section	.nv.constant0._Z10maxpool_fpPfS_Piiii,"a",@progbits
	.sectionflags	@""
	.align	4
.nv.constant0._Z10maxpool_fpPfS_Piiii:
	.zero		932


//--------------------- SYMBOLS --------------------------

	.type		.nv.reservedSmem.offset0,@object
	.size		.nv.reservedSmem.offset0,0x4
